	.target	sm_100a

	.elftype	@"ET_EXEC"


//--------------------- .note.nv.tkinfo           --------------------------
	.section	.note.nv.tkinfo,"",@"SHT_NOTE"
	.sectionflags	@"SHF_NOTE_NV_TKINFO"
	.tkinfo
        /*0018*/ 	.word	0x00000002
        /*0030*/ 	.string	""
        /*0030*/ 	.string	"ptxas"
        /*0030*/ 	.string	"Cuda compilation tools, release 13.0, V13.0.88"
        /*0030*/ 	.string	"Build cuda_13.0.r13.0/compiler.36424714_0"
        /*0030*/ 	.string	"-arch sm_100a -m 64 "



//--------------------- .note.nv.cuinfo           --------------------------
	.section	.note.nv.cuinfo,"",@"SHT_NOTE"
	.sectionflags	@"SHF_NOTE_NV_CUINFO"
        /*0018*/ 	.short	0x0002
        /*001a*/ 	.short	0x0064
        /*001c*/ 	.short	0x0082
	.zero		2


//--------------------- .nv.info                  --------------------------
	.section	.nv.info,"",@"SHT_CUDA_INFO"
	.align	4


	//----- nvinfo : EIATTR_REGCOUNT
	.align		4
        /*0000*/ 	.byte	0x04, 0x2f
        /*0002*/ 	.short	(.L_19 - .L_18)
	.align		4
.L_18:
        /*0004*/ 	.word	index@(_ZN7cutlass13device_kernelINS_4gemm6kernel13GemmUniversalIN4cute5tupleIJiiiiEEENS1_10collective13CollectiveMmaINS1_35MainloopSm100TmaUmmaWarpSpecializedILi54ELi2ELi4ENS5_IJNS4_1CILi1EEENSA_ILi2EEESB_EEEEENS5_IJNSA_ILi64EEESF_NSA_ILi32EEEEEENS_12float_e5m2_tENS5_IJlSB_lEEESI_SJ_NS4_8TiledMMAINS4_8MMA_AtomIJNS4_10MMA_TraitsINS4_19SM100_MMA_F8F6F4_SSEJSI_SI_fSF_SF_NS4_17integral_constantINS4_4UMMA5MajorELSQ_0EEESR_NSO_INSP_7ScaleInELSS_0EEEST_EEEEEENS4_6LayoutINS5_IJSB_SB_SB_EEENS5_IJNSA_ILi0EEESY_SY_EEEEENS5_IJNS4_10UnderscoreES11_S11_EEEEENS4_23SM90_TMA_LOAD_MULTICASTENS4_14ComposedLayoutINS4_7SwizzleILi1ELi4ELi3EEENS4_18smem_ptr_flag_bitsILi8EEENSW_INS5_IJNSA_ILi8EEESG_EEENS5_IJSG_SB_EEEEEEEvNS4_8identityENS4_13SM90_TMA_LOADES1E_vS1F_EENS_8epilogue10collective18CollectiveEpilogueINS1I_23Sm100TmaWarpSpecializedILi1ELi1ELi32ELb0ELb0EEEJSH_NS5_IJNSW_ISF_SB_EES1N_EEESI_SJ_SI_SJ_NS1I_6fusion15FusionCallbacksIS1M_NS1P_17LinearCombinationISI_fSI_fLNS_15FloatRoundStyleE2EEESH_S1O_JEEENS4_5SM1004TMEM4LOAD26SM100_TMEM_LOAD_16dp32b32xES1G_NS15_INS16_ILi2ELi4ELi3EEES19_NSW_INS5_IJS1A_SF_EEENS5_IJSF_SB_EEEEEEENS4_39AutoVectorizingCopyWithAssumedAlignmentILi128EEENS4_14SM90_TMA_STOREES23_S25_S25_EEEvvEEEEvNT_6ParamsE)
        /*0008*/ 	.word	0x00000059


	//----- nvinfo : EIATTR_FRAME_SIZE
	.align		4
.L_19:
        /*000c*/ 	.byte	0x04, 0x11
        /*000e*/ 	.short	(.L_21 - .L_20)
	.align		4
.L_20:
        /*0010*/ 	.word	index@($__internal_2_$__cuda_sm10x_tcgen05_guardrail_trap_unallocated_columns_being_dealloced)
        /*0014*/ 	.word	0x00000000


	//----- nvinfo : EIATTR_FRAME_SIZE
	.align		4
.L_21:
        /*0018*/ 	.byte	0x04, 0x11
        /*001a*/ 	.short	(.L_23 - .L_22)
	.align		4
.L_22:
        /*001c*/ 	.word	index@($__internal_1_$__cuda_sm10x_tcgen05_guardrail_trap_phase_invalid_during_alloc)
        /*0020*/ 	.word	0x00000000


	//----- nvinfo : EIATTR_FRAME_SIZE
	.align		4
.L_23:
        /*0024*/ 	.byte	0x04, 0x11
        /*0026*/ 	.short	(.L_25 - .L_24)
	.align		4
.L_24:
        /*0028*/ 	.word	index@($__internal_0_$__cuda_sm10x_tcgen05_guardrail_trap_col_being_dealloced_not_returned_by_alloc)
        /*002c*/ 	.word	0x00000000


	//----- nvinfo : EIATTR_FRAME_SIZE
	.align		4
.L_25:
        /*0030*/ 	.byte	0x04, 0x11
        /*0032*/ 	.short	(.L_27 - .L_26)
	.align		4
.L_26:
        /*0034*/ 	.word	index@(_ZN7cutlass13device_kernelINS_4gemm6kernel13GemmUniversalIN4cute5tupleIJiiiiEEENS1_10collective13CollectiveMmaINS1_35MainloopSm100TmaUmmaWarpSpecializedILi54ELi2ELi4ENS5_IJNS4_1CILi1EEENSA_ILi2EEESB_EEEEENS5_IJNSA_ILi64EEESF_NSA_ILi32EEEEEENS_12float_e5m2_tENS5_IJlSB_lEEESI_SJ_NS4_8TiledMMAINS4_8MMA_AtomIJNS4_10MMA_TraitsINS4_19SM100_MMA_F8F6F4_SSEJSI_SI_fSF_SF_NS4_17integral_constantINS4_4UMMA5MajorELSQ_0EEESR_NSO_INSP_7ScaleInELSS_0EEEST_EEEEEENS4_6LayoutINS5_IJSB_SB_SB_EEENS5_IJNSA_ILi0EEESY_SY_EEEEENS5_IJNS4_10UnderscoreES11_S11_EEEEENS4_23SM90_TMA_LOAD_MULTICASTENS4_14ComposedLayoutINS4_7SwizzleILi1ELi4ELi3EEENS4_18smem_ptr_flag_bitsILi8EEENSW_INS5_IJNSA_ILi8EEESG_EEENS5_IJSG_SB_EEEEEEEvNS4_8identityENS4_13SM90_TMA_LOADES1E_vS1F_EENS_8epilogue10collective18CollectiveEpilogueINS1I_23Sm100TmaWarpSpecializedILi1ELi1ELi32ELb0ELb0EEEJSH_NS5_IJNSW_ISF_SB_EES1N_EEESI_SJ_SI_SJ_NS1I_6fusion15FusionCallbacksIS1M_NS1P_17LinearCombinationISI_fSI_fLNS_15FloatRoundStyleE2EEESH_S1O_JEEENS4_5SM1004TMEM4LOAD26SM100_TMEM_LOAD_16dp32b32xES1G_NS15_INS16_ILi2ELi4ELi3EEES19_NSW_INS5_IJS1A_SF_EEENS5_IJSF_SB_EEEEEEENS4_39AutoVectorizingCopyWithAssumedAlignmentILi128EEENS4_14SM90_TMA_STOREES23_S25_S25_EEEvvEEEEvNT_6ParamsE)
        /*0038*/ 	.word	0x00000000


	//----- nvinfo : EIATTR_MIN_STACK_SIZE
	.align		4
.L_27:
        /*003c*/ 	.byte	0x04, 0x12
        /*003e*/ 	.short	(.L_29 - .L_28)
	.align		4
.L_28:
        /*0040*/ 	.word	index@(_ZN7cutlass13device_kernelINS_4gemm6kernel13GemmUniversalIN4cute5tupleIJiiiiEEENS1_10collective13CollectiveMmaINS1_35MainloopSm100TmaUmmaWarpSpecializedILi54ELi2ELi4ENS5_IJNS4_1CILi1EEENSA_ILi2EEESB_EEEEENS5_IJNSA_ILi64EEESF_NSA_ILi32EEEEEENS_12float_e5m2_tENS5_IJlSB_lEEESI_SJ_NS4_8TiledMMAINS4_8MMA_AtomIJNS4_10MMA_TraitsINS4_19SM100_MMA_F8F6F4_SSEJSI_SI_fSF_SF_NS4_17integral_constantINS4_4UMMA5MajorELSQ_0EEESR_NSO_INSP_7ScaleInELSS_0EEEST_EEEEEENS4_6LayoutINS5_IJSB_SB_SB_EEENS5_IJNSA_ILi0EEESY_SY_EEEEENS5_IJNS4_10UnderscoreES11_S11_EEEEENS4_23SM90_TMA_LOAD_MULTICASTENS4_14ComposedLayoutINS4_7SwizzleILi1ELi4ELi3EEENS4_18smem_ptr_flag_bitsILi8EEENSW_INS5_IJNSA_ILi8EEESG_EEENS5_IJSG_SB_EEEEEEEvNS4_8identityENS4_13SM90_TMA_LOADES1E_vS1F_EENS_8epilogue10collective18CollectiveEpilogueINS1I_23Sm100TmaWarpSpecializedILi1ELi1ELi32ELb0ELb0EEEJSH_NS5_IJNSW_ISF_SB_EES1N_EEESI_SJ_SI_SJ_NS1I_6fusion15FusionCallbacksIS1M_NS1P_17LinearCombinationISI_fSI_fLNS_15FloatRoundStyleE2EEESH_S1O_JEEENS4_5SM1004TMEM4LOAD26SM100_TMEM_LOAD_16dp32b32xES1G_NS15_INS16_ILi2ELi4ELi3EEES19_NSW_INS5_IJS1A_SF_EEENS5_IJSF_SB_EEEEEEENS4_39AutoVectorizingCopyWithAssumedAlignmentILi128EEENS4_14SM90_TMA_STOREES23_S25_S25_EEEvvEEEEvNT_6ParamsE)
        /*0044*/ 	.word	0x00000000
.L_29:


//--------------------- .nv.compat                --------------------------
	.section	.nv.compat,"",@"SHT_CUDA_COMPAT_INFO"
	.align	4
        /*0000*/ 	.byte	0x02, 0x09, 0x01, 0x00, 0x02, 0x02, 0x02, 0x00, 0x02, 0x05, 0x05, 0x00, 0x03, 0x07, 0x01, 0x01
        /*0010*/ 	.byte	0x02, 0x03, 0x01, 0x00, 0x02, 0x06, 0x01, 0x00, 0x04, 0x0b, 0x08, 0x00, 0x09, 0x00, 0x00, 0x00
        /*0020*/ 	.byte	0x00, 0x00, 0x00, 0x00


//--------------------- .nv.info._ZN7cutlass13device_kernelINS_4gemm6kernel13GemmUniversalIN4cute5tupleIJiiiiEEENS1_10collective13CollectiveMmaINS1_35MainloopSm100TmaUmmaWarpSpecializedILi54ELi2ELi4ENS5_IJNS4_1CILi1EEENSA_ILi2EEESB_EEEEENS5_IJNSA_ILi64EEESF_NSA_ILi32EEEEEENS_12float_e5m2_tENS5_IJlSB_lEEESI_SJ_NS4_8TiledMMAINS4_8MMA_AtomIJNS4_10MMA_TraitsINS4_19SM100_MMA_F8F6F4_SSEJSI_SI_fSF_SF_NS4_17integral_constantINS4_4UMMA5MajorELSQ_0EEESR_NSO_INSP_7ScaleInELSS_0EEEST_EEEEEENS4_6LayoutINS5_IJSB_SB_SB_EEENS5_IJNSA_ILi0EEESY_SY_EEEEENS5_IJNS4_10UnderscoreES11_S11_EEEEENS4_23SM90_TMA_LOAD_MULTICASTENS4_14ComposedLayoutINS4_7SwizzleILi1ELi4ELi3EEENS4_18smem_ptr_flag_bitsILi8EEENSW_INS5_IJNSA_ILi8EEESG_EEENS5_IJSG_SB_EEEEEEEvNS4_8identityENS4_13SM90_TMA_LOADES1E_vS1F_EENS_8epilogue10collective18CollectiveEpilogueINS1I_23Sm100TmaWarpSpecializedILi1ELi1ELi32ELb0ELb0EEEJSH_NS5_IJNSW_ISF_SB_EES1N_EEESI_SJ_SI_SJ_NS1I_6fusion15FusionCallbacksIS1M_NS1P_17LinearCombinationISI_fSI_fLNS_15FloatRoundStyleE2EEESH_S1O_JEEENS4_5SM1004TMEM4LOAD26SM100_TMEM_LOAD_16dp32b32xES1G_NS15_INS16_ILi2ELi4ELi3EEES19_NSW_INS5_IJS1A_SF_EEENS5_IJSF_SB_EEEEEEENS4_39AutoVectorizingCopyWithAssumedAlignmentILi128EEENS4_14SM90_TMA_STOREES23_S25_S25_EEEvvEEEEvNT_6ParamsE --------------------------
	.section	.nv.info._ZN7cutlass13device_kernelINS_4gemm6kernel13GemmUniversalIN4cute5tupleIJiiiiEEENS1_10collective13CollectiveMmaINS1_35MainloopSm100TmaUmmaWarpSpecializedILi54ELi2ELi4ENS5_IJNS4_1CILi1EEENSA_ILi2EEESB_EEEEENS5_IJNSA_ILi64EEESF_NSA_ILi32EEEEEENS_12float_e5m2_tENS5_IJlSB_lEEESI_SJ_NS4_8TiledMMAINS4_8MMA_AtomIJNS4_10MMA_TraitsINS4_19SM100_MMA_F8F6F4_SSEJSI_SI_fSF_SF_NS4_17integral_constantINS4_4UMMA5MajorELSQ_0EEESR_NSO_INSP_7ScaleInELSS_0EEEST_EEEEEENS4_6LayoutINS5_IJSB_SB_SB_EEENS5_IJNSA_ILi0EEESY_SY_EEEEENS5_IJNS4_10UnderscoreES11_S11_EEEEENS4_23SM90_TMA_LOAD_MULTICASTENS4_14ComposedLayoutINS4_7SwizzleILi1ELi4ELi3EEENS4_18smem_ptr_flag_bitsILi8EEENSW_INS5_IJNSA_ILi8EEESG_EEENS5_IJSG_SB_EEEEEEEvNS4_8identityENS4_13SM90_TMA_LOADES1E_vS1F_EENS_8epilogue10collective18CollectiveEpilogueINS1I_23Sm100TmaWarpSpecializedILi1ELi1ELi32ELb0ELb0EEEJSH_NS5_IJNSW_ISF_SB_EES1N_EEESI_SJ_SI_SJ_NS1I_6fusion15FusionCallbacksIS1M_NS1P_17LinearCombinationISI_fSI_fLNS_15FloatRoundStyleE2EEESH_S1O_JEEENS4_5SM1004TMEM4LOAD26SM100_TMEM_LOAD_16dp32b32xES1G_NS15_INS16_ILi2ELi4ELi3EEES19_NSW_INS5_IJS1A_SF_EEENS5_IJSF_SB_EEEEEEENS4_39AutoVectorizingCopyWithAssumedAlignmentILi128EEENS4_14SM90_TMA_STOREES23_S25_S25_EEEvvEEEEvNT_6ParamsE,"",@"SHT_CUDA_INFO"
	.sectionflags	@""
	.align	4


	//----- nvinfo : EIATTR_CUDA_API_VERSION
	.align		4
        /*0000*/ 	.byte	0x04, 0x37
        /*0002*/ 	.short	(.L_31 - .L_30)
.L_30:
        /*0004*/ 	.word	0x00000082


	//----- nvinfo : EIATTR_KPARAM_INFO
	.align		4
.L_31:
        /*0008*/ 	.byte	0x04, 0x17
        /*000a*/ 	.short	(.L_33 - .L_32)
.L_32:
        /*000c*/ 	.word	0x00000000
        /*0010*/ 	.short	0x0000
        /*0012*/ 	.short	0x0000
        /*0014*/ 	.byte	0x00, 0xf0, 0x01, 0x20


	//----- nvinfo : EIATTR_AT_ENTRY_FRAGMENTS
	.align		4
.L_33:
        /*0018*/ 	.byte	0x04, 0x4f
        /*001a*/ 	.short	(.L_35 - .L_34)


	//   ....[0]....
.L_34:
        /*001c*/ 	.word	0x00000006


	//----- nvinfo : EIATTR_RESERVED_SMEM_USED
	.align		4
.L_35:
        /*0020*/ 	.byte	0x01, 0x41
	.zero		2


	//----- nvinfo : EIATTR_SPARSE_MMA_MASK
	.align		4
        /*0024*/ 	.byte	0x03, 0x50
        /*0026*/ 	.short	0x0000


	//----- nvinfo : EIATTR_TCGEN05_1CTA_USED
	.align		4
        /*0028*/ 	.byte	0x01, 0x51
	.zero		2


	//----- nvinfo : EIATTR_MAXREG_COUNT
	.align		4
        /*002c*/ 	.byte	0x03, 0x1b
        /*002e*/ 	.short	0x00ff


	//----- nvinfo : EIATTR_NUM_BARRIERS
	.align		4
        /*0030*/ 	.byte	0x02, 0x4c
        /*0032*/ 	.byte	0x07
	.zero		1


	//----- nvinfo : EIATTR_EXTERNS
	.align		4
        /*0034*/ 	.byte	0x04, 0x0f
        /*0036*/ 	.short	(.L_37 - .L_36)


	//   ....[0]....
	.align		4
.L_36:
        /*0038*/ 	.word	index@(__assertfail)


	//----- nvinfo : EIATTR_MERCURY_ISA_VERSION
	.align		4
.L_37:
        /*003c*/ 	.byte	0x03, 0x5f
        /*003e*/ 	.short	0x0101


	//----- nvinfo : EIATTR_INT_WARP_WIDE_INSTR_OFFSETS
	.align		4
        /*0040*/ 	.byte	0x04, 0x31
        /*0042*/ 	.short	(.L_39 - .L_38)


	//   ....[0]....
.L_38:
        /*0044*/ 	.word	0x00005d70


	//   ....[1]....
        /*0048*/ 	.word	0x00005da0


	//   ....[2]....
        /*004c*/ 	.word	0x00005dc0


	//   ....[3]....
        /*0050*/ 	.word	0x000068f0


	//   ....[4]....
        /*0054*/ 	.word	0x000069a0


	//----- nvinfo : EIATTR_COOP_GROUP_MASK_REGIDS
	.align		4
.L_39:
        /*0058*/ 	.byte	0x04, 0x29
        /*005a*/ 	.short	(.L_41 - .L_40)


	//   ....[0]....
.L_40:
        /*005c*/ 	.word	0xffffffff


	//   ....[1]....
        /*0060*/ 	.word	0xffffffff


	//   ....[2]....
        /*0064*/ 	.word	0xffffffff


	//   ....[3]....
        /*0068*/ 	.word	0xffffffff


	//   ....[4]....
        /*006c*/ 	.word	0xffffffff


	//   ....[5]....
        /*0070*/ 	.word	0xffffffff


	//   ....[6]....
        /*0074*/ 	.word	0xffffffff


	//   ....[7]....
        /*0078*/ 	.word	0xffffffff


	//   ....[8]....
        /*007c*/ 	.word	0xffffffff


	//   ....[9]....
        /*0080*/ 	.word	0xffffffff


	//   ....[10]....
        /*0084*/ 	.word	0xffffffff


	//   ....[11]....
        /*0088*/ 	.word	0xffffffff


	//   ....[12]....
        /*008c*/ 	.word	0xffffffff


	//   ....[13]....
        /*0090*/ 	.word	0xffffffff


	//----- nvinfo : EIATTR_COOP_GROUP_INSTR_OFFSETS
	.align		4
.L_41:
        /*0094*/ 	.byte	0x04, 0x28
        /*0096*/ 	.short	(.L_43 - .L_42)


	//   ....[0]....
.L_42:
        /*0098*/ 	.word	0x00000080


	//   ....[1]....
        /*009c*/ 	.word	0x000004e0


	//   ....[2]....
        /*00a0*/ 	.word	0x00000d00


	//   ....[3]....
        /*00a4*/ 	.word	0x00000e40


	//   ....[4]....
        /*00a8*/ 	.word	0x00000f40


	//   ....[5]....
        /*00ac*/ 	.word	0x000010b0


	//   ....[6]....
        /*00b0*/ 	.word	0x00001250


	//   ....[7]....
        /*00b4*/ 	.word	0x00001400


	//   ....[8]....
        /*00b8*/ 	.word	0x000025f0


	//   ....[9]....
        /*00bc*/ 	.word	0x000050b0


	//   ....[10]....
        /*00c0*/ 	.word	0x000052c0


	//   ....[11]....
        /*00c4*/ 	.word	0x000052f0


	//   ....[12]....
        /*00c8*/ 	.word	0x00005c50


	//   ....[13]....
        /*00cc*/ 	.word	0x00005e80


	//----- nvinfo : EIATTR_VRC_CTA_INIT_COUNT
	.align		4
.L_43:
        /*00d0*/ 	.byte	0x02, 0x4a
        /*00d2*/ 	.byte	0x80
	.zero		1


	//----- nvinfo : EIATTR_SYSCALL_OFFSETS
	.align		4
        /*00d4*/ 	.byte	0x04, 0x46
        /*00d6*/ 	.short	(.L_45 - .L_44)


	//   ....[0]....
.L_44:
        /*00d8*/ 	.word	0x00007510


	//   ....[1]....
        /*00dc*/ 	.word	0x00007650


	//   ....[2]....
        /*00e0*/ 	.word	0x00007dd0


	//----- nvinfo : EIATTR_MBARRIER_INSTR_OFFSETS
	.align		4
.L_45:
        /*00e4*/ 	.byte	0x04, 0x39
        /*00e6*/ 	.short	(.L_47 - .L_46)


	//   ....[0]....
.L_46:
        /*00e8*/ 	.word	0x00000620
        /*00ec*/ 	.word	0x000000ff
        /*00f0*/ 	.word	0x00000000
        /*00f4*/ 	.short	0x0100
        /*00f6*/ 	.byte	0x04
	.zero		1


	//   ....[1]....
        /*00f8*/ 	.word	0x00000630
        /*00fc*/ 	.word	0x000000ff
        /*0100*/ 	.word	0x000001b0
        /*0104*/ 	.short	0x0100
        /*0106*/ 	.byte	0x04
	.zero		1


	//   ....[2]....
        /*0108*/ 	.word	0x00000640
        /*010c*/ 	.word	0x000000ff
        /*0110*/ 	.word	0x00000008
        /*0114*/ 	.short	0x0100
        /*0116*/ 	.byte	0x04
	.zero		1


	//   ....[3]....
        /*0118*/ 	.word	0x00000650
        /*011c*/ 	.word	0x000000ff
        /*0120*/ 	.word	0x000001b8
        /*0124*/ 	.short	0x0100
        /*0126*/ 	.byte	0x04
	.zero		1


	//   ....[4]....
        /*0128*/ 	.word	0x00000660
        /*012c*/ 	.word	0x000000ff
        /*0130*/ 	.word	0x00000010
        /*0134*/ 	.short	0x0100
        /*0136*/ 	.byte	0x04
	.zero		1


	//   ....[5]....
        /*0138*/ 	.word	0x00000670
        /*013c*/ 	.word	0x000000ff
        /*0140*/ 	.word	0x000001c0
        /*0144*/ 	.short	0x0100
        /*0146*/ 	.byte	0x04
	.zero		1


	//   ....[6]....
        /*0148*/ 	.word	0x00000680
        /*014c*/ 	.word	0x000000ff
        /*0150*/ 	.word	0x00000018
        /*0154*/ 	.short	0x0100
        /*0156*/ 	.byte	0x04
	.zero		1


	//   ....[7]....
        /*0158*/ 	.word	0x00000690
        /*015c*/ 	.word	0x000000ff
        /*0160*/ 	.word	0x000001c8
        /*0164*/ 	.short	0x0100
        /*0166*/ 	.byte	0x04
	.zero		1


	//   ....[8]....
        /*0168*/ 	.word	0x000006a0
        /*016c*/ 	.word	0x000000ff
        /*0170*/ 	.word	0x00000020
        /*0174*/ 	.short	0x0100
        /*0176*/ 	.byte	0x04
	.zero		1


	//   ....[9]....
        /*0178*/ 	.word	0x000006b0
        /*017c*/ 	.word	0x000000ff
        /*0180*/ 	.word	0x000001d0
        /*0184*/ 	.short	0x0100
        /*0186*/ 	.byte	0x04
	.zero		1


	//   ....[10]....
        /*0188*/ 	.word	0x000006c0
        /*018c*/ 	.word	0x000000ff
        /*0190*/ 	.word	0x00000028
        /*0194*/ 	.short	0x0100
        /*0196*/ 	.byte	0x04
	.zero		1


	//   ....[11]....
        /*0198*/ 	.word	0x000006d0
        /*019c*/ 	.word	0x000000ff
        /*01a0*/ 	.word	0x000001d8
        /*01a4*/ 	.short	0x0100
        /*01a6*/ 	.byte	0x04
	.zero		1


	//   ....[12]....
        /*01a8*/ 	.word	0x000006e0
        /*01ac*/ 	.word	0x000000ff
        /*01b0*/ 	.word	0x00000030
        /*01b4*/ 	.short	0x0100
        /*01b6*/ 	.byte	0x04
	.zero		1


	//   ....[13]....
        /*01b8*/ 	.word	0x000006f0
        /*01bc*/ 	.word	0x000000ff
        /*01c0*/ 	.word	0x000001e0
        /*01c4*/ 	.short	0x0100
        /*01c6*/ 	.byte	0x04
	.zero		1


	//   ....[14]....
        /*01c8*/ 	.word	0x00000700
        /*01cc*/ 	.word	0x000000ff
        /*01d0*/ 	.word	0x00000038
        /*01d4*/ 	.short	0x0100
        /*01d6*/ 	.byte	0x04
	.zero		1


	//   ....[15]....
        /*01d8*/ 	.word	0x00000710
        /*01dc*/ 	.word	0x000000ff
        /*01e0*/ 	.word	0x000001e8
        /*01e4*/ 	.short	0x0100
        /*01e6*/ 	.byte	0x04
	.zero		1


	//   ....[16]....
        /*01e8*/ 	.word	0x00000720
        /*01ec*/ 	.word	0x000000ff
        /*01f0*/ 	.word	0x00000040
        /*01f4*/ 	.short	0x0100
        /*01f6*/ 	.byte	0x04
	.zero		1


	//   ....[17]....
        /*01f8*/ 	.word	0x00000730
        /*01fc*/ 	.word	0x000000ff
        /*0200*/ 	.word	0x000001f0
        /*0204*/ 	.short	0x0100
        /*0206*/ 	.byte	0x04
	.zero		1


	//   ....[18]....
        /*0208*/ 	.word	0x00000740
        /*020c*/ 	.word	0x000000ff
        /*0210*/ 	.word	0x00000048
        /*0214*/ 	.short	0x0100
        /*0216*/ 	.byte	0x04
	.zero		1


	//   ....[19]....
        /*0218*/ 	.word	0x00000750
        /*021c*/ 	.word	0x000000ff
        /*0220*/ 	.word	0x000001f8
        /*0224*/ 	.short	0x0100
        /*0226*/ 	.byte	0x04
	.zero		1


	//   ....[20]....
        /*0228*/ 	.word	0x00000760
        /*022c*/ 	.word	0x000000ff
        /*0230*/ 	.word	0x00000050
        /*0234*/ 	.short	0x0100
        /*0236*/ 	.byte	0x04
	.zero		1


	//   ....[21]....
        /*0238*/ 	.word	0x00000770
        /*023c*/ 	.word	0x000000ff
        /*0240*/ 	.word	0x00000200
        /*0244*/ 	.short	0x0100
        /*0246*/ 	.byte	0x04
	.zero		1


	//   ....[22]....
        /*0248*/ 	.word	0x00000780
        /*024c*/ 	.word	0x000000ff
        /*0250*/ 	.word	0x00000058
        /*0254*/ 	.short	0x0100
        /*0256*/ 	.byte	0x04
	.zero		1


	//   ....[23]....
        /*0258*/ 	.word	0x00000790
        /*025c*/ 	.word	0x000000ff
        /*0260*/ 	.word	0x00000208
        /*0264*/ 	.short	0x0100
        /*0266*/ 	.byte	0x04
	.zero		1


	//   ....[24]....
        /*0268*/ 	.word	0x000007a0
        /*026c*/ 	.word	0x000000ff
        /*0270*/ 	.word	0x00000060
        /*0274*/ 	.short	0x0100
        /*0276*/ 	.byte	0x04
	.zero		1


	//   ....[25]....
        /*0278*/ 	.word	0x000007b0
        /*027c*/ 	.word	0x000000ff
        /*0280*/ 	.word	0x00000210
        /*0284*/ 	.short	0x0100
        /*0286*/ 	.byte	0x04
	.zero		1


	//   ....[26]....
        /*0288*/ 	.word	0x000007c0
        /*028c*/ 	.word	0x000000ff
        /*0290*/ 	.word	0x00000068
        /*0294*/ 	.short	0x0100
        /*0296*/ 	.byte	0x04
	.zero		1


	//   ....[27]....
        /*0298*/ 	.word	0x000007d0
        /*029c*/ 	.word	0x000000ff
        /*02a0*/ 	.word	0x00000218
        /*02a4*/ 	.short	0x0100
        /*02a6*/ 	.byte	0x04
	.zero		1


	//   ....[28]....
        /*02a8*/ 	.word	0x000007e0
        /*02ac*/ 	.word	0x000000ff
        /*02b0*/ 	.word	0x00000070
        /*02b4*/ 	.short	0x0100
        /*02b6*/ 	.byte	0x04
	.zero		1


	//   ....[29]....
        /*02b8*/ 	.word	0x000007f0
        /*02bc*/ 	.word	0x000000ff
        /*02c0*/ 	.word	0x00000220
        /*02c4*/ 	.short	0x0100
        /*02c6*/ 	.byte	0x04
	.zero		1


	//   ....[30]....
        /*02c8*/ 	.word	0x00000800
        /*02cc*/ 	.word	0x000000ff
        /*02d0*/ 	.word	0x00000078
        /*02d4*/ 	.short	0x0100
        /*02d6*/ 	.byte	0x04
	.zero		1


	//   ....[31]....
        /*02d8*/ 	.word	0x00000810
        /*02dc*/ 	.word	0x000000ff
        /*02e0*/ 	.word	0x00000228
        /*02e4*/ 	.short	0x0100
        /*02e6*/ 	.byte	0x04
	.zero		1


	//   ....[32]....
        /*02e8*/ 	.word	0x00000820
        /*02ec*/ 	.word	0x000000ff
        /*02f0*/ 	.word	0x00000080
        /*02f4*/ 	.short	0x0100
        /*02f6*/ 	.byte	0x04
	.zero		1


	//   ....[33]....
        /*02f8*/ 	.word	0x00000830
        /*02fc*/ 	.word	0x000000ff
        /*0300*/ 	.word	0x00000230
        /*0304*/ 	.short	0x0100
        /*0306*/ 	.byte	0x04
	.zero		1


	//   ....[34]....
        /*0308*/ 	.word	0x00000840
        /*030c*/ 	.word	0x000000ff
        /*0310*/ 	.word	0x00000088
        /*0314*/ 	.short	0x0100
        /*0316*/ 	.byte	0x04
	.zero		1


	//   ....[35]....
        /*0318*/ 	.word	0x00000850
        /*031c*/ 	.word	0x000000ff
        /*0320*/ 	.word	0x00000238
        /*0324*/ 	.short	0x0100
        /*0326*/ 	.byte	0x04
	.zero		1


	//   ....[36]....
        /*0328*/ 	.word	0x00000860
        /*032c*/ 	.word	0x000000ff
        /*0330*/ 	.word	0x00000090
        /*0334*/ 	.short	0x0100
        /*0336*/ 	.byte	0x04
	.zero		1


	//   ....[37]....
        /*0338*/ 	.word	0x00000870
        /*033c*/ 	.word	0x000000ff
        /*0340*/ 	.word	0x00000240
        /*0344*/ 	.short	0x0100
        /*0346*/ 	.byte	0x04
	.zero		1


	//   ....[38]....
        /*0348*/ 	.word	0x00000880
        /*034c*/ 	.word	0x000000ff
        /*0350*/ 	.word	0x00000098
        /*0354*/ 	.short	0x0100
        /*0356*/ 	.byte	0x04
	.zero		1


	//   ....[39]....
        /*0358*/ 	.word	0x00000890
        /*035c*/ 	.word	0x000000ff
        /*0360*/ 	.word	0x00000248
        /*0364*/ 	.short	0x0100
        /*0366*/ 	.byte	0x04
	.zero		1


	//   ....[40]....
        /*0368*/ 	.word	0x000008a0
        /*036c*/ 	.word	0x000000ff
        /*0370*/ 	.word	0x000000a0
        /*0374*/ 	.short	0x0100
        /*0376*/ 	.byte	0x04
	.zero		1


	//   ....[41]....
        /*0378*/ 	.word	0x000008b0
        /*037c*/ 	.word	0x000000ff
        /*0380*/ 	.word	0x00000250
        /*0384*/ 	.short	0x0100
        /*0386*/ 	.byte	0x04
	.zero		1


	//   ....[42]....
        /*0388*/ 	.word	0x000008c0
        /*038c*/ 	.word	0x000000ff
        /*0390*/ 	.word	0x000000a8
        /*0394*/ 	.short	0x0100
        /*0396*/ 	.byte	0x04
	.zero		1


	//   ....[43]....
        /*0398*/ 	.word	0x000008d0
        /*039c*/ 	.word	0x000000ff
        /*03a0*/ 	.word	0x00000258
        /*03a4*/ 	.short	0x0100
        /*03a6*/ 	.byte	0x04
	.zero		1


	//   ....[44]....
        /*03a8*/ 	.word	0x000008e0
        /*03ac*/ 	.word	0x000000ff
        /*03b0*/ 	.word	0x000000b0
        /*03b4*/ 	.short	0x0100
        /*03b6*/ 	.byte	0x04
	.zero		1


	//   ....[45]....
        /*03b8*/ 	.word	0x000008f0
        /*03bc*/ 	.word	0x000000ff
        /*03c0*/ 	.word	0x00000260
        /*03c4*/ 	.short	0x0100
        /*03c6*/ 	.byte	0x04
	.zero		1


	//   ....[46]....
        /*03c8*/ 	.word	0x00000900
        /*03cc*/ 	.word	0x000000ff
        /*03d0*/ 	.word	0x000000b8
        /*03d4*/ 	.short	0x0100
        /*03d6*/ 	.byte	0x04
	.zero		1


	//   ....[47]....
        /*03d8*/ 	.word	0x00000910
        /*03dc*/ 	.word	0x000000ff
        /*03e0*/ 	.word	0x00000268
        /*03e4*/ 	.short	0x0100
        /*03e6*/ 	.byte	0x04
	.zero		1


	//   ....[48]....
        /*03e8*/ 	.word	0x00000920
        /*03ec*/ 	.word	0x000000ff
        /*03f0*/ 	.word	0x000000c0
        /*03f4*/ 	.short	0x0100
        /*03f6*/ 	.byte	0x04
	.zero		1


	//   ....[49]....
        /*03f8*/ 	.word	0x00000930
        /*03fc*/ 	.word	0x000000ff
        /*0400*/ 	.word	0x00000270
        /*0404*/ 	.short	0x0100
        /*0406*/ 	.byte	0x04
	.zero		1


	//   ....[50]....
        /*0408*/ 	.word	0x00000940
        /*040c*/ 	.word	0x000000ff
        /*0410*/ 	.word	0x000000c8
        /*0414*/ 	.short	0x0100
        /*0416*/ 	.byte	0x04
	.zero		1


	//   ....[51]....
        /*0418*/ 	.word	0x00000950
        /*041c*/ 	.word	0x000000ff
        /*0420*/ 	.word	0x00000278
        /*0424*/ 	.short	0x0100
        /*0426*/ 	.byte	0x04
	.zero		1


	//   ....[52]....
        /*0428*/ 	.word	0x00000960
        /*042c*/ 	.word	0x000000ff
        /*0430*/ 	.word	0x000000d0
        /*0434*/ 	.short	0x0100
        /*0436*/ 	.byte	0x04
	.zero		1


	//   ....[53]....
        /*0438*/ 	.word	0x00000970
        /*043c*/ 	.word	0x000000ff
        /*0440*/ 	.word	0x00000280
        /*0444*/ 	.short	0x0100
        /*0446*/ 	.byte	0x04
	.zero		1


	//   ....[54]....
        /*0448*/ 	.word	0x00000980
        /*044c*/ 	.word	0x000000ff
        /*0450*/ 	.word	0x000000d8
        /*0454*/ 	.short	0x0100
        /*0456*/ 	.byte	0x04
	.zero		1


	//   ....[55]....
        /*0458*/ 	.word	0x00000990
        /*045c*/ 	.word	0x000000ff
        /*0460*/ 	.word	0x00000288
        /*0464*/ 	.short	0x0100
        /*0466*/ 	.byte	0x04
	.zero		1


	//   ....[56]....
        /*0468*/ 	.word	0x000009a0
        /*046c*/ 	.word	0x000000ff
        /*0470*/ 	.word	0x000000e0
        /*0474*/ 	.short	0x0100
        /*0476*/ 	.byte	0x04
	.zero		1


	//   ....[57]....
        /*0478*/ 	.word	0x000009b0
        /*047c*/ 	.word	0x000000ff
        /*0480*/ 	.word	0x00000290
        /*0484*/ 	.short	0x0100
        /*0486*/ 	.byte	0x04
	.zero		1


	//   ....[58]....
        /*0488*/ 	.word	0x000009c0
        /*048c*/ 	.word	0x000000ff
        /*0490*/ 	.word	0x000000e8
        /*0494*/ 	.short	0x0100
        /*0496*/ 	.byte	0x04
	.zero		1


	//   ....[59]....
        /*0498*/ 	.word	0x000009d0
        /*049c*/ 	.word	0x000000ff
        /*04a0*/ 	.word	0x00000298
        /*04a4*/ 	.short	0x0100
        /*04a6*/ 	.byte	0x04
	.zero		1


	//   ....[60]....
        /*04a8*/ 	.word	0x000009e0
        /*04ac*/ 	.word	0x000000ff
        /*04b0*/ 	.word	0x000000f0
        /*04b4*/ 	.short	0x0100
        /*04b6*/ 	.byte	0x04
	.zero		1


	//   ....[61]....
        /*04b8*/ 	.word	0x000009f0
        /*04bc*/ 	.word	0x000000ff
        /*04c0*/ 	.word	0x000002a0
        /*04c4*/ 	.short	0x0100
        /*04c6*/ 	.byte	0x04
	.zero		1


	//   ....[62]....
        /*04c8*/ 	.word	0x00000a00
        /*04cc*/ 	.word	0x000000ff
        /*04d0*/ 	.word	0x000000f8
        /*04d4*/ 	.short	0x0100
        /*04d6*/ 	.byte	0x04
	.zero		1


	//   ....[63]....
        /*04d8*/ 	.word	0x00000a10
        /*04dc*/ 	.word	0x000000ff
        /*04e0*/ 	.word	0x000002a8
        /*04e4*/ 	.short	0x0100
        /*04e6*/ 	.byte	0x04
	.zero		1


	//   ....[64]....
        /*04e8*/ 	.word	0x00000a20
        /*04ec*/ 	.word	0x000000ff
        /*04f0*/ 	.word	0x00000100
        /*04f4*/ 	.short	0x0100
        /*04f6*/ 	.byte	0x04
	.zero		1


	//   ....[65]....
        /*04f8*/ 	.word	0x00000a30
        /*04fc*/ 	.word	0x000000ff
        /*0500*/ 	.word	0x000002b0
        /*0504*/ 	.short	0x0100
        /*0506*/ 	.byte	0x04
	.zero		1


	//   ....[66]....
        /*0508*/ 	.word	0x00000a40
        /*050c*/ 	.word	0x000000ff
        /*0510*/ 	.word	0x00000108
        /*0514*/ 	.short	0x0100
        /*0516*/ 	.byte	0x04
	.zero		1


	//   ....[67]....
        /*0518*/ 	.word	0x00000a50
        /*051c*/ 	.word	0x000000ff
        /*0520*/ 	.word	0x000002b8
        /*0524*/ 	.short	0x0100
        /*0526*/ 	.byte	0x04
	.zero		1


	//   ....[68]....
        /*0528*/ 	.word	0x00000a60
        /*052c*/ 	.word	0x000000ff
        /*0530*/ 	.word	0x00000110
        /*0534*/ 	.short	0x0100
        /*0536*/ 	.byte	0x04
	.zero		1


	//   ....[69]....
        /*0538*/ 	.word	0x00000a70
        /*053c*/ 	.word	0x000000ff
        /*0540*/ 	.word	0x000002c0
        /*0544*/ 	.short	0x0100
        /*0546*/ 	.byte	0x04
	.zero		1


	//   ....[70]....
        /*0548*/ 	.word	0x00000a80
        /*054c*/ 	.word	0x000000ff
        /*0550*/ 	.word	0x00000118
        /*0554*/ 	.short	0x0100
        /*0556*/ 	.byte	0x04
	.zero		1


	//   ....[71]....
        /*0558*/ 	.word	0x00000a90
        /*055c*/ 	.word	0x000000ff
        /*0560*/ 	.word	0x000002c8
        /*0564*/ 	.short	0x0100
        /*0566*/ 	.byte	0x04
	.zero		1


	//   ....[72]....
        /*0568*/ 	.word	0x00000aa0
        /*056c*/ 	.word	0x000000ff
        /*0570*/ 	.word	0x00000120
        /*0574*/ 	.short	0x0100
        /*0576*/ 	.byte	0x04
	.zero		1


	//   ....[73]....
        /*0578*/ 	.word	0x00000ab0
        /*057c*/ 	.word	0x000000ff
        /*0580*/ 	.word	0x000002d0
        /*0584*/ 	.short	0x0100
        /*0586*/ 	.byte	0x04
	.zero		1


	//   ....[74]....
        /*0588*/ 	.word	0x00000ac0
        /*058c*/ 	.word	0x000000ff
        /*0590*/ 	.word	0x00000128
        /*0594*/ 	.short	0x0100
        /*0596*/ 	.byte	0x04
	.zero		1


	//   ....[75]....
        /*0598*/ 	.word	0x00000ad0
        /*059c*/ 	.word	0x000000ff
        /*05a0*/ 	.word	0x000002d8
        /*05a4*/ 	.short	0x0100
        /*05a6*/ 	.byte	0x04
	.zero		1


	//   ....[76]....
        /*05a8*/ 	.word	0x00000ae0
        /*05ac*/ 	.word	0x000000ff
        /*05b0*/ 	.word	0x00000130
        /*05b4*/ 	.short	0x0100
        /*05b6*/ 	.byte	0x04
	.zero		1


	//   ....[77]....
        /*05b8*/ 	.word	0x00000af0
        /*05bc*/ 	.word	0x000000ff
        /*05c0*/ 	.word	0x000002e0
        /*05c4*/ 	.short	0x0100
        /*05c6*/ 	.byte	0x04
	.zero		1


	//   ....[78]....
        /*05c8*/ 	.word	0x00000b00
        /*05cc*/ 	.word	0x000000ff
        /*05d0*/ 	.word	0x00000138
        /*05d4*/ 	.short	0x0100
        /*05d6*/ 	.byte	0x04
	.zero		1


	//   ....[79]....
        /*05d8*/ 	.word	0x00000b10
        /*05dc*/ 	.word	0x000000ff
        /*05e0*/ 	.word	0x000002e8
        /*05e4*/ 	.short	0x0100
        /*05e6*/ 	.byte	0x04
	.zero		1


	//   ....[80]....
        /*05e8*/ 	.word	0x00000b20
        /*05ec*/ 	.word	0x000000ff
        /*05f0*/ 	.word	0x00000140
        /*05f4*/ 	.short	0x0100
        /*05f6*/ 	.byte	0x04
	.zero		1


	//   ....[81]....
        /*05f8*/ 	.word	0x00000b30
        /*05fc*/ 	.word	0x000000ff
        /*0600*/ 	.word	0x000002f0
        /*0604*/ 	.short	0x0100
        /*0606*/ 	.byte	0x04
	.zero		1


	//   ....[82]....
        /*0608*/ 	.word	0x00000b40
        /*060c*/ 	.word	0x000000ff
        /*0610*/ 	.word	0x00000148
        /*0614*/ 	.short	0x0100
        /*0616*/ 	.byte	0x04
	.zero		1


	//   ....[83]....
        /*0618*/ 	.word	0x00000b50
        /*061c*/ 	.word	0x000000ff
        /*0620*/ 	.word	0x000002f8
        /*0624*/ 	.short	0x0100
        /*0626*/ 	.byte	0x04
	.zero		1


	//   ....[84]....
        /*0628*/ 	.word	0x00000b60
        /*062c*/ 	.word	0x000000ff
        /*0630*/ 	.word	0x00000150
        /*0634*/ 	.short	0x0100
        /*0636*/ 	.byte	0x04
	.zero		1


	//   ....[85]....
        /*0638*/ 	.word	0x00000b70
        /*063c*/ 	.word	0x000000ff
        /*0640*/ 	.word	0x00000300
        /*0644*/ 	.short	0x0100
        /*0646*/ 	.byte	0x04
	.zero		1


	//   ....[86]....
        /*0648*/ 	.word	0x00000b80
        /*064c*/ 	.word	0x000000ff
        /*0650*/ 	.word	0x00000158
        /*0654*/ 	.short	0x0100
        /*0656*/ 	.byte	0x04
	.zero		1


	//   ....[87]....
        /*0658*/ 	.word	0x00000b90
        /*065c*/ 	.word	0x000000ff
        /*0660*/ 	.word	0x00000308
        /*0664*/ 	.short	0x0100
        /*0666*/ 	.byte	0x04
	.zero		1


	//   ....[88]....
        /*0668*/ 	.word	0x00000ba0
        /*066c*/ 	.word	0x000000ff
        /*0670*/ 	.word	0x00000160
        /*0674*/ 	.short	0x0100
        /*0676*/ 	.byte	0x04
	.zero		1


	//   ....[89]....
        /*0678*/ 	.word	0x00000bb0
        /*067c*/ 	.word	0x000000ff
        /*0680*/ 	.word	0x00000310
        /*0684*/ 	.short	0x0100
        /*0686*/ 	.byte	0x04
	.zero		1


	//   ....[90]....
        /*0688*/ 	.word	0x00000bc0
        /*068c*/ 	.word	0x000000ff
        /*0690*/ 	.word	0x00000168
        /*0694*/ 	.short	0x0100
        /*0696*/ 	.byte	0x04
	.zero		1


	//   ....[91]....
        /*0698*/ 	.word	0x00000bd0
        /*069c*/ 	.word	0x000000ff
        /*06a0*/ 	.word	0x00000318
        /*06a4*/ 	.short	0x0100
        /*06a6*/ 	.byte	0x04
	.zero		1


	//   ....[92]....
        /*06a8*/ 	.word	0x00000be0
        /*06ac*/ 	.word	0x000000ff
        /*06b0*/ 	.word	0x00000170
        /*06b4*/ 	.short	0x0100
        /*06b6*/ 	.byte	0x04
	.zero		1


	//   ....[93]....
        /*06b8*/ 	.word	0x00000bf0
        /*06bc*/ 	.word	0x000000ff
        /*06c0*/ 	.word	0x00000320
        /*06c4*/ 	.short	0x0100
        /*06c6*/ 	.byte	0x04
	.zero		1


	//   ....[94]....
        /*06c8*/ 	.word	0x00000c00
        /*06cc*/ 	.word	0x000000ff
        /*06d0*/ 	.word	0x00000178
        /*06d4*/ 	.short	0x0100
        /*06d6*/ 	.byte	0x04
	.zero		1


	//   ....[95]....
        /*06d8*/ 	.word	0x00000c10
        /*06dc*/ 	.word	0x000000ff
        /*06e0*/ 	.word	0x00000328
        /*06e4*/ 	.short	0x0100
        /*06e6*/ 	.byte	0x04
	.zero		1


	//   ....[96]....
        /*06e8*/ 	.word	0x00000c20
        /*06ec*/ 	.word	0x000000ff
        /*06f0*/ 	.word	0x00000180
        /*06f4*/ 	.short	0x0100
        /*06f6*/ 	.byte	0x04
	.zero		1


	//   ....[97]....
        /*06f8*/ 	.word	0x00000c30
        /*06fc*/ 	.word	0x000000ff
        /*0700*/ 	.word	0x00000330
        /*0704*/ 	.short	0x0100
        /*0706*/ 	.byte	0x04
	.zero		1


	//   ....[98]....
        /*0708*/ 	.word	0x00000c40
        /*070c*/ 	.word	0x000000ff
        /*0710*/ 	.word	0x00000188
        /*0714*/ 	.short	0x0100
        /*0716*/ 	.byte	0x04
	.zero		1


	//   ....[99]....
        /*0718*/ 	.word	0x00000c50
        /*071c*/ 	.word	0x000000ff
        /*0720*/ 	.word	0x00000338
        /*0724*/ 	.short	0x0100
        /*0726*/ 	.byte	0x04
	.zero		1


	//   ....[100]....
        /*0728*/ 	.word	0x00000c60
        /*072c*/ 	.word	0x000000ff
        /*0730*/ 	.word	0x00000190
        /*0734*/ 	.short	0x0100
        /*0736*/ 	.byte	0x04
	.zero		1


	//   ....[101]....
        /*0738*/ 	.word	0x00000c70
        /*073c*/ 	.word	0x000000ff
        /*0740*/ 	.word	0x00000340
        /*0744*/ 	.short	0x0100
        /*0746*/ 	.byte	0x04
	.zero		1


	//   ....[102]....
        /*0748*/ 	.word	0x00000c80
        /*074c*/ 	.word	0x000000ff
        /*0750*/ 	.word	0x00000198
        /*0754*/ 	.short	0x0100
        /*0756*/ 	.byte	0x04
	.zero		1


	//   ....[103]....
        /*0758*/ 	.word	0x00000c90
        /*075c*/ 	.word	0x000000ff
        /*0760*/ 	.word	0x00000348
        /*0764*/ 	.short	0x0100
        /*0766*/ 	.byte	0x04
	.zero		1


	//   ....[104]....
        /*0768*/ 	.word	0x00000ca0
        /*076c*/ 	.word	0x000000ff
        /*0770*/ 	.word	0x000001a0
        /*0774*/ 	.short	0x0100
        /*0776*/ 	.byte	0x04
	.zero		1


	//   ....[105]....
        /*0778*/ 	.word	0x00000cb0
        /*077c*/ 	.word	0x000000ff
        /*0780*/ 	.word	0x00000350
        /*0784*/ 	.short	0x0100
        /*0786*/ 	.byte	0x04
	.zero		1


	//   ....[106]....
        /*0788*/ 	.word	0x00000cc0
        /*078c*/ 	.word	0x000000ff
        /*0790*/ 	.word	0x000001a8
        /*0794*/ 	.short	0x0100
        /*0796*/ 	.byte	0x04
	.zero		1


	//   ....[107]....
        /*0798*/ 	.word	0x00000cd0
        /*079c*/ 	.word	0x000000ff
        /*07a0*/ 	.word	0x00000358
        /*07a4*/ 	.short	0x0100
        /*07a6*/ 	.byte	0x04
	.zero		1


	//   ....[108]....
        /*07a8*/ 	.word	0x00000e10
        /*07ac*/ 	.word	0x000000ff
        /*07b0*/ 	.word	0x00000360
        /*07b4*/ 	.short	0x0100
        /*07b6*/ 	.byte	0x04
	.zero		1


	//   ....[109]....
        /*07b8*/ 	.word	0x00000e20
        /*07bc*/ 	.word	0x000000ff
        /*07c0*/ 	.word	0x00000368
        /*07c4*/ 	.short	0x0100
        /*07c6*/ 	.byte	0x04
	.zero		1


	//   ....[110]....
        /*07c8*/ 	.word	0x00000f10
        /*07cc*/ 	.word	0x000000ff
        /*07d0*/ 	.word	0x00000370
        /*07d4*/ 	.short	0x0100
        /*07d6*/ 	.byte	0x06
	.zero		1


	//   ....[111]....
        /*07d8*/ 	.word	0x00000f20
        /*07dc*/ 	.word	0x000000ff
        /*07e0*/ 	.word	0x00000378
        /*07e4*/ 	.short	0x0100
        /*07e6*/ 	.byte	0x06
	.zero		1


	//   ....[112]....
        /*07e8*/ 	.word	0x00001060
        /*07ec*/ 	.word	0x000000ff
        /*07f0*/ 	.word	0x00000380
        /*07f4*/ 	.short	0x0100
        /*07f6*/ 	.byte	0x06
	.zero		1


	//   ....[113]....
        /*07f8*/ 	.word	0x00001070
        /*07fc*/ 	.word	0x000000ff
        /*0800*/ 	.word	0x00000390
        /*0804*/ 	.short	0x0100
        /*0806*/ 	.byte	0x06
	.zero		1


	//   ....[114]....
        /*0808*/ 	.word	0x00001080
        /*080c*/ 	.word	0x000000ff
        /*0810*/ 	.word	0x00000388
        /*0814*/ 	.short	0x0100
        /*0816*/ 	.byte	0x06
	.zero		1


	//   ....[115]....
        /*0818*/ 	.word	0x00001090
        /*081c*/ 	.word	0x000000ff
        /*0820*/ 	.word	0x00000398
        /*0824*/ 	.short	0x0100
        /*0826*/ 	.byte	0x06
	.zero		1


	//   ....[116]....
        /*0828*/ 	.word	0x000011c0
        /*082c*/ 	.word	0x000000ff
        /*0830*/ 	.word	0x000003a0
        /*0834*/ 	.short	0x0100
        /*0836*/ 	.byte	0x04
	.zero		1


	//   ....[117]....
        /*0838*/ 	.word	0x000011d0
        /*083c*/ 	.word	0x000000ff
        /*0840*/ 	.word	0x000003c0
        /*0844*/ 	.short	0x0100
        /*0846*/ 	.byte	0x04
	.zero		1


	//   ....[118]....
        /*0848*/ 	.word	0x000011e0
        /*084c*/ 	.word	0x000000ff
        /*0850*/ 	.word	0x000003a8
        /*0854*/ 	.short	0x0100
        /*0856*/ 	.byte	0x04
	.zero		1


	//   ....[119]....
        /*0858*/ 	.word	0x000011f0
        /*085c*/ 	.word	0x000000ff
        /*0860*/ 	.word	0x000003c8
        /*0864*/ 	.short	0x0100
        /*0866*/ 	.byte	0x04
	.zero		1


	//   ....[120]....
        /*0868*/ 	.word	0x00001200
        /*086c*/ 	.word	0x000000ff
        /*0870*/ 	.word	0x000003b0
        /*0874*/ 	.short	0x0100
        /*0876*/ 	.byte	0x04
	.zero		1


	//   ....[121]....
        /*0878*/ 	.word	0x00001210
        /*087c*/ 	.word	0x000000ff
        /*0880*/ 	.word	0x000003d0
        /*0884*/ 	.short	0x0100
        /*0886*/ 	.byte	0x04
	.zero		1


	//   ....[122]....
        /*0888*/ 	.word	0x00001220
        /*088c*/ 	.word	0x000000ff
        /*0890*/ 	.word	0x000003b8
        /*0894*/ 	.short	0x0100
        /*0896*/ 	.byte	0x04
	.zero		1


	//   ....[123]....
        /*0898*/ 	.word	0x00001230
        /*089c*/ 	.word	0x000000ff
        /*08a0*/ 	.word	0x000003d8
        /*08a4*/ 	.short	0x0100
        /*08a6*/ 	.byte	0x04
	.zero		1


	//   ....[124]....
        /*08a8*/ 	.word	0x00001320
        /*08ac*/ 	.word	0x000000ff
        /*08b0*/ 	.word	0x000003e0
        /*08b4*/ 	.short	0x0100
        /*08b6*/ 	.byte	0x04
	.zero		1


	//   ....[125]....
        /*08b8*/ 	.word	0x00001330
        /*08bc*/ 	.word	0x000000ff
        /*08c0*/ 	.word	0x000003f0
        /*08c4*/ 	.short	0x0100
        /*08c6*/ 	.byte	0x04
	.zero		1


	//   ....[126]....
        /*08c8*/ 	.word	0x00001340
        /*08cc*/ 	.word	0x000000ff
        /*08d0*/ 	.word	0x000003e8
        /*08d4*/ 	.short	0x0100
        /*08d6*/ 	.byte	0x04
	.zero		1


	//   ....[127]....
        /*08d8*/ 	.word	0x00001350
        /*08dc*/ 	.word	0x000000ff
        /*08e0*/ 	.word	0x000003f8
        /*08e4*/ 	.short	0x0100
        /*08e6*/ 	.byte	0x04
	.zero		1


	//   ....[128]....
        /*08e8*/ 	.word	0x00001e70
        /*08ec*/ 	.word	0x00000000
        /*08f0*/ 	.word	0x000003f0
        /*08f4*/ 	.short	0x010a
        /*08f6*/ 	.byte	0xff
	.zero		1


	//   ....[129]....
        /*08f8*/ 	.word	0x00001ea0
        /*08fc*/ 	.word	0x00000000
        /*0900*/ 	.word	0x000003e0
        /*0904*/ 	.short	0x0101
        /*0906*/ 	.byte	0xff
	.zero		1


	//   ....[130]....
        /*0908*/ 	.word	0x00001f70
        /*090c*/ 	.word	0x000000ff
        /*0910*/ 	.word	0x000001b0
        /*0914*/ 	.short	0x010a
        /*0916*/ 	.byte	0x04
	.zero		1


	//   ....[131]....
        /*0918*/ 	.word	0x00001ff0
        /*091c*/ 	.word	0x000000ff
        /*0920*/ 	.word	0x000001b0
        /*0924*/ 	.short	0x010a
        /*0926*/ 	.byte	0x21
	.zero		1


	//   ....[132]....
        /*0928*/ 	.word	0x00002190
        /*092c*/ 	.word	0x000000ff
        /*0930*/ 	.word	0x000001b0
        /*0934*/ 	.short	0x010a
        /*0936*/ 	.byte	0x08
	.zero		1


	//   ....[133]....
        /*0938*/ 	.word	0x000022a0
        /*093c*/ 	.word	0x000000ff
        /*0940*/ 	.word	0x00000378
        /*0944*/ 	.short	0x0101
        /*0946*/ 	.byte	0x06
	.zero		1


	//   ....[134]....
        /*0948*/ 	.word	0x000022c0
        /*094c*/ 	.word	0x000000ff
        /*0950*/ 	.word	0x000001b0
        /*0954*/ 	.short	0x010a
        /*0956*/ 	.byte	0x04
	.zero		1


	//   ....[135]....
        /*0958*/ 	.word	0x00002340
        /*095c*/ 	.word	0x000000ff
        /*0960*/ 	.word	0x000001b0
        /*0964*/ 	.short	0x010a
        /*0966*/ 	.byte	0x11
	.zero		1


	//   ....[136]....
        /*0968*/ 	.word	0x000024e0
        /*096c*/ 	.word	0x000000ff
        /*0970*/ 	.word	0x000001b0
        /*0974*/ 	.short	0x010a
        /*0976*/ 	.byte	0x07
	.zero		1


	//   ....[137]....
        /*0978*/ 	.word	0x00002620
        /*097c*/ 	.word	0x00000003
        /*0980*/ 	.word	0x00000380
        /*0984*/ 	.short	0x010a
        /*0986*/ 	.byte	0xff
	.zero		1


	//   ....[138]....
        /*0988*/ 	.word	0x00002770
        /*098c*/ 	.word	0x00000000
        /*0990*/ 	.word	0x00000000
        /*0994*/ 	.short	0x0101
        /*0996*/ 	.byte	0xff
	.zero		1


	//   ....[139]....
        /*0998*/ 	.word	0x00002d10
        /*099c*/ 	.word	0x000000ff
        /*09a0*/ 	.word	0x00000000
        /*09a4*/ 	.short	0x010a
        /*09a6*/ 	.byte	0x04
	.zero		1


	//   ....[140]....
        /*09a8*/ 	.word	0x00002da0
        /*09ac*/ 	.word	0x000000ff
        /*09b0*/ 	.word	0x00000000
        /*09b4*/ 	.short	0x010a
        /*09b6*/ 	.byte	0x05
	.zero		1


	//   ....[141]....
        /*09b8*/ 	.word	0x00002e30
        /*09bc*/ 	.word	0x000000ff
        /*09c0*/ 	.word	0x00000000
        /*09c4*/ 	.short	0x010a
        /*09c6*/ 	.byte	0x05
	.zero		1


	//   ....[142]....
        /*09c8*/ 	.word	0x00002ec0
        /*09cc*/ 	.word	0x000000ff
        /*09d0*/ 	.word	0x00000000
        /*09d4*/ 	.short	0x010a
        /*09d6*/ 	.byte	0x05
	.zero		1


	//   ....[143]....
        /*09d8*/ 	.word	0x00002f50
        /*09dc*/ 	.word	0x000000ff
        /*09e0*/ 	.word	0x00000000
        /*09e4*/ 	.short	0x010a
        /*09e6*/ 	.byte	0x05
	.zero		1


	//   ....[144]....
        /*09e8*/ 	.word	0x00002fe0
        /*09ec*/ 	.word	0x000000ff
        /*09f0*/ 	.word	0x00000000
        /*09f4*/ 	.short	0x010a
        /*09f6*/ 	.byte	0x05
	.zero		1


	//   ....[145]....
        /*09f8*/ 	.word	0x00003070
        /*09fc*/ 	.word	0x000000ff
        /*0a00*/ 	.word	0x00000000
        /*0a04*/ 	.short	0x010a
        /*0a06*/ 	.byte	0x05
	.zero		1


	//   ....[146]....
        /*0a08*/ 	.word	0x00003100
        /*0a0c*/ 	.word	0x000000ff
        /*0a10*/ 	.word	0x00000000
        /*0a14*/ 	.short	0x010a
        /*0a16*/ 	.byte	0x05
	.zero		1


	//   ....[147]....
        /*0a18*/ 	.word	0x00003190
        /*0a1c*/ 	.word	0x000000ff
        /*0a20*/ 	.word	0x00000000
        /*0a24*/ 	.short	0x010a
        /*0a26*/ 	.byte	0x05
	.zero		1


	//   ....[148]....
        /*0a28*/ 	.word	0x00003220
        /*0a2c*/ 	.word	0x000000ff
        /*0a30*/ 	.word	0x00000000
        /*0a34*/ 	.short	0x010a
        /*0a36*/ 	.byte	0x05
	.zero		1


	//   ....[149]....
        /*0a38*/ 	.word	0x000032b0
        /*0a3c*/ 	.word	0x000000ff
        /*0a40*/ 	.word	0x00000000
        /*0a44*/ 	.short	0x010a
        /*0a46*/ 	.byte	0x05
	.zero		1


	//   ....[150]....
        /*0a48*/ 	.word	0x00003340
        /*0a4c*/ 	.word	0x000000ff
        /*0a50*/ 	.word	0x00000000
        /*0a54*/ 	.short	0x010a
        /*0a56*/ 	.byte	0x05
	.zero		1


	//   ....[151]....
        /*0a58*/ 	.word	0x000033d0
        /*0a5c*/ 	.word	0x000000ff
        /*0a60*/ 	.word	0x00000000
        /*0a64*/ 	.short	0x010a
        /*0a66*/ 	.byte	0x05
	.zero		1


	//   ....[152]....
        /*0a68*/ 	.word	0x00003460
        /*0a6c*/ 	.word	0x000000ff
        /*0a70*/ 	.word	0x00000000
        /*0a74*/ 	.short	0x010a
        /*0a76*/ 	.byte	0x05
	.zero		1


	//   ....[153]....
        /*0a78*/ 	.word	0x000034f0
        /*0a7c*/ 	.word	0x000000ff
        /*0a80*/ 	.word	0x00000000
        /*0a84*/ 	.short	0x010a
        /*0a86*/ 	.byte	0x05
	.zero		1


	//   ....[154]....
        /*0a88*/ 	.word	0x00003580
        /*0a8c*/ 	.word	0x000000ff
        /*0a90*/ 	.word	0x00000000
        /*0a94*/ 	.short	0x010a
        /*0a96*/ 	.byte	0x05
	.zero		1


	//   ....[155]....
        /*0a98*/ 	.word	0x00003610
        /*0a9c*/ 	.word	0x000000ff
        /*0aa0*/ 	.word	0x00000000
        /*0aa4*/ 	.short	0x010a
        /*0aa6*/ 	.byte	0x05
	.zero		1


	//   ....[156]....
        /*0aa8*/ 	.word	0x000036a0
        /*0aac*/ 	.word	0x000000ff
        /*0ab0*/ 	.word	0x00000000
        /*0ab4*/ 	.short	0x010a
        /*0ab6*/ 	.byte	0x05
	.zero		1


	//   ....[157]....
        /*0ab8*/ 	.word	0x00003730
        /*0abc*/ 	.word	0x000000ff
        /*0ac0*/ 	.word	0x00000000
        /*0ac4*/ 	.short	0x010a
        /*0ac6*/ 	.byte	0x05
	.zero		1


	//   ....[158]....
        /*0ac8*/ 	.word	0x000037c0
        /*0acc*/ 	.word	0x000000ff
        /*0ad0*/ 	.word	0x00000000
        /*0ad4*/ 	.short	0x010a
        /*0ad6*/ 	.byte	0x05
	.zero		1


	//   ....[159]....
        /*0ad8*/ 	.word	0x00003850
        /*0adc*/ 	.word	0x000000ff
        /*0ae0*/ 	.word	0x00000000
        /*0ae4*/ 	.short	0x010a
        /*0ae6*/ 	.byte	0x05
	.zero		1


	//   ....[160]....
        /*0ae8*/ 	.word	0x000038e0
        /*0aec*/ 	.word	0x000000ff
        /*0af0*/ 	.word	0x00000000
        /*0af4*/ 	.short	0x010a
        /*0af6*/ 	.byte	0x05
	.zero		1


	//   ....[161]....
        /*0af8*/ 	.word	0x00003970
        /*0afc*/ 	.word	0x000000ff
        /*0b00*/ 	.word	0x00000000
        /*0b04*/ 	.short	0x010a
        /*0b06*/ 	.byte	0x05
	.zero		1


	//   ....[162]....
        /*0b08*/ 	.word	0x00003a00
        /*0b0c*/ 	.word	0x000000ff
        /*0b10*/ 	.word	0x00000000
        /*0b14*/ 	.short	0x010a
        /*0b16*/ 	.byte	0x05
	.zero		1


	//   ....[163]....
        /*0b18*/ 	.word	0x00003a90
        /*0b1c*/ 	.word	0x000000ff
        /*0b20*/ 	.word	0x00000000
        /*0b24*/ 	.short	0x010a
        /*0b26*/ 	.byte	0x05
	.zero		1


	//   ....[164]....
        /*0b28*/ 	.word	0x00003b20
        /*0b2c*/ 	.word	0x000000ff
        /*0b30*/ 	.word	0x00000000
        /*0b34*/ 	.short	0x010a
        /*0b36*/ 	.byte	0x05
	.zero		1


	//   ....[165]....
        /*0b38*/ 	.word	0x00003bb0
        /*0b3c*/ 	.word	0x000000ff
        /*0b40*/ 	.word	0x00000000
        /*0b44*/ 	.short	0x010a
        /*0b46*/ 	.byte	0x05
	.zero		1


	//   ....[166]....
        /*0b48*/ 	.word	0x00003c40
        /*0b4c*/ 	.word	0x000000ff
        /*0b50*/ 	.word	0x00000000
        /*0b54*/ 	.short	0x010a
        /*0b56*/ 	.byte	0x05
	.zero		1


	//   ....[167]....
        /*0b58*/ 	.word	0x00003cd0
        /*0b5c*/ 	.word	0x000000ff
        /*0b60*/ 	.word	0x00000000
        /*0b64*/ 	.short	0x010a
        /*0b66*/ 	.byte	0x05
	.zero		1


	//   ....[168]....
        /*0b68*/ 	.word	0x00003d60
        /*0b6c*/ 	.word	0x000000ff
        /*0b70*/ 	.word	0x00000000
        /*0b74*/ 	.short	0x010a
        /*0b76*/ 	.byte	0x05
	.zero		1


	//   ....[169]....
        /*0b78*/ 	.word	0x00003df0
        /*0b7c*/ 	.word	0x000000ff
        /*0b80*/ 	.word	0x00000000
        /*0b84*/ 	.short	0x010a
        /*0b86*/ 	.byte	0x05
	.zero		1


	//   ....[170]....
        /*0b88*/ 	.word	0x00003e80
        /*0b8c*/ 	.word	0x000000ff
        /*0b90*/ 	.word	0x00000000
        /*0b94*/ 	.short	0x010a
        /*0b96*/ 	.byte	0x05
	.zero		1


	//   ....[171]....
        /*0b98*/ 	.word	0x00003f10
        /*0b9c*/ 	.word	0x000000ff
        /*0ba0*/ 	.word	0x00000000
        /*0ba4*/ 	.short	0x010a
        /*0ba6*/ 	.byte	0x05
	.zero		1


	//   ....[172]....
        /*0ba8*/ 	.word	0x00003fa0
        /*0bac*/ 	.word	0x000000ff
        /*0bb0*/ 	.word	0x00000000
        /*0bb4*/ 	.short	0x010a
        /*0bb6*/ 	.byte	0x05
	.zero		1


	//   ....[173]....
        /*0bb8*/ 	.word	0x00004030
        /*0bbc*/ 	.word	0x000000ff
        /*0bc0*/ 	.word	0x00000000
        /*0bc4*/ 	.short	0x010a
        /*0bc6*/ 	.byte	0x05
	.zero		1


	//   ....[174]....
        /*0bc8*/ 	.word	0x000040c0
        /*0bcc*/ 	.word	0x000000ff
        /*0bd0*/ 	.word	0x00000000
        /*0bd4*/ 	.short	0x010a
        /*0bd6*/ 	.byte	0x05
	.zero		1


	//   ....[175]....
        /*0bd8*/ 	.word	0x00004150
        /*0bdc*/ 	.word	0x000000ff
        /*0be0*/ 	.word	0x00000000
        /*0be4*/ 	.short	0x010a
        /*0be6*/ 	.byte	0x05
	.zero		1


	//   ....[176]....
        /*0be8*/ 	.word	0x000041e0
        /*0bec*/ 	.word	0x000000ff
        /*0bf0*/ 	.word	0x00000000
        /*0bf4*/ 	.short	0x010a
        /*0bf6*/ 	.byte	0x05
	.zero		1


	//   ....[177]....
        /*0bf8*/ 	.word	0x00004270
        /*0bfc*/ 	.word	0x000000ff
        /*0c00*/ 	.word	0x00000000
        /*0c04*/ 	.short	0x010a
        /*0c06*/ 	.byte	0x05
	.zero		1


	//   ....[178]....
        /*0c08*/ 	.word	0x00004300
        /*0c0c*/ 	.word	0x000000ff
        /*0c10*/ 	.word	0x00000000
        /*0c14*/ 	.short	0x010a
        /*0c16*/ 	.byte	0x05
	.zero		1


	//   ....[179]....
        /*0c18*/ 	.word	0x00004390
        /*0c1c*/ 	.word	0x000000ff
        /*0c20*/ 	.word	0x00000000
        /*0c24*/ 	.short	0x010a
        /*0c26*/ 	.byte	0x05
	.zero		1


	//   ....[180]....
        /*0c28*/ 	.word	0x00004420
        /*0c2c*/ 	.word	0x000000ff
        /*0c30*/ 	.word	0x00000000
        /*0c34*/ 	.short	0x010a
        /*0c36*/ 	.byte	0x05
	.zero		1


	//   ....[181]....
        /*0c38*/ 	.word	0x000044b0
        /*0c3c*/ 	.word	0x000000ff
        /*0c40*/ 	.word	0x00000000
        /*0c44*/ 	.short	0x010a
        /*0c46*/ 	.byte	0x05
	.zero		1


	//   ....[182]....
        /*0c48*/ 	.word	0x00004540
        /*0c4c*/ 	.word	0x000000ff
        /*0c50*/ 	.word	0x00000000
        /*0c54*/ 	.short	0x010a
        /*0c56*/ 	.byte	0x05
	.zero		1


	//   ....[183]....
        /*0c58*/ 	.word	0x000045d0
        /*0c5c*/ 	.word	0x000000ff
        /*0c60*/ 	.word	0x00000000
        /*0c64*/ 	.short	0x010a
        /*0c66*/ 	.byte	0x05
	.zero		1


	//   ....[184]....
        /*0c68*/ 	.word	0x00004660
        /*0c6c*/ 	.word	0x000000ff
        /*0c70*/ 	.word	0x00000000
        /*0c74*/ 	.short	0x010a
        /*0c76*/ 	.byte	0x05
	.zero		1


	//   ....[185]....
        /*0c78*/ 	.word	0x000046f0
        /*0c7c*/ 	.word	0x000000ff
        /*0c80*/ 	.word	0x00000000
        /*0c84*/ 	.short	0x010a
        /*0c86*/ 	.byte	0x05
	.zero		1


	//   ....[186]....
        /*0c88*/ 	.word	0x00004780
        /*0c8c*/ 	.word	0x000000ff
        /*0c90*/ 	.word	0x00000000
        /*0c94*/ 	.short	0x010a
        /*0c96*/ 	.byte	0x05
	.zero		1


	//   ....[187]....
        /*0c98*/ 	.word	0x00004810
        /*0c9c*/ 	.word	0x000000ff
        /*0ca0*/ 	.word	0x00000000
        /*0ca4*/ 	.short	0x010a
        /*0ca6*/ 	.byte	0x05
	.zero		1


	//   ....[188]....
        /*0ca8*/ 	.word	0x000048a0
        /*0cac*/ 	.word	0x000000ff
        /*0cb0*/ 	.word	0x00000000
        /*0cb4*/ 	.short	0x010a
        /*0cb6*/ 	.byte	0x05
	.zero		1


	//   ....[189]....
        /*0cb8*/ 	.word	0x00004930
        /*0cbc*/ 	.word	0x000000ff
        /*0cc0*/ 	.word	0x00000000
        /*0cc4*/ 	.short	0x010a
        /*0cc6*/ 	.byte	0x05
	.zero		1


	//   ....[190]....
        /*0cc8*/ 	.word	0x000049c0
        /*0ccc*/ 	.word	0x000000ff
        /*0cd0*/ 	.word	0x00000000
        /*0cd4*/ 	.short	0x010a
        /*0cd6*/ 	.byte	0x05
	.zero		1


	//   ....[191]....
        /*0cd8*/ 	.word	0x00004a50
        /*0cdc*/ 	.word	0x000000ff
        /*0ce0*/ 	.word	0x00000000
        /*0ce4*/ 	.short	0x010a
        /*0ce6*/ 	.byte	0x05
	.zero		1


	//   ....[192]....
        /*0ce8*/ 	.word	0x00004af0
        /*0cec*/ 	.word	0x00000000
        /*0cf0*/ 	.word	0x00000000
        /*0cf4*/ 	.short	0x010a
        /*0cf6*/ 	.byte	0xff
	.zero		1


	//   ....[193]....
        /*0cf8*/ 	.word	0x00004c10
        /*0cfc*/ 	.word	0x00000002
        /*0d00*/ 	.word	0x000003e0
        /*0d04*/ 	.short	0x010a
        /*0d06*/ 	.byte	0xff
	.zero		1


	//   ....[194]....
        /*0d08*/ 	.word	0x00004c80
        /*0d0c*/ 	.word	0x00000002
        /*0d10*/ 	.word	0x00000000
        /*0d14*/ 	.short	0x0101
        /*0d16*/ 	.byte	0xff
	.zero		1


	//   ....[195]....
        /*0d18*/ 	.word	0x00004ca0
        /*0d1c*/ 	.word	0x000000ff
        /*0d20*/ 	.word	0x00000390
        /*0d24*/ 	.short	0x010a
        /*0d26*/ 	.byte	0x04
	.zero		1


	//   ....[196]....
        /*0d28*/ 	.word	0x00004dc0
        /*0d2c*/ 	.word	0x00000002
        /*0d30*/ 	.word	0x00000380
        /*0d34*/ 	.short	0x010a
        /*0d36*/ 	.byte	0xff
	.zero		1


	//   ....[197]....
        /*0d38*/ 	.word	0x00004ec0
        /*0d3c*/ 	.word	0x00000002
        /*0d40*/ 	.word	0x00000000
        /*0d44*/ 	.short	0x0101
        /*0d46*/ 	.byte	0xff
	.zero		1


	//   ....[198]....
        /*0d48*/ 	.word	0x00004f50
        /*0d4c*/ 	.word	0x000000ff
        /*0d50*/ 	.word	0x00000390
        /*0d54*/ 	.short	0x0106
        /*0d56*/ 	.byte	0x04
	.zero		1


	//   ....[199]....
        /*0d58*/ 	.word	0x00004f70
        /*0d5c*/ 	.word	0x000000ff
        /*0d60*/ 	.word	0x00000390
        /*0d64*/ 	.short	0x010a
        /*0d66*/ 	.byte	0x04
	.zero		1


	//   ....[200]....
        /*0d68*/ 	.word	0x00005000
        /*0d6c*/ 	.word	0x000000ff
        /*0d70*/ 	.word	0x00000390
        /*0d74*/ 	.short	0x0106
        /*0d76*/ 	.byte	0x07
	.zero		1


	//   ....[201]....
        /*0d78*/ 	.word	0x00005040
        /*0d7c*/ 	.word	0x00000000
        /*0d80*/ 	.word	0x00000390
        /*0d84*/ 	.short	0x010a
        /*0d86*/ 	.byte	0xff
	.zero		1


	//   ....[202]....
        /*0d88*/ 	.word	0x00005530
        /*0d8c*/ 	.word	0x00000000
        /*0d90*/ 	.word	0x00000380
        /*0d94*/ 	.short	0x010a
        /*0d96*/ 	.byte	0xff
	.zero		1


	//   ....[203]....
        /*0d98*/ 	.word	0x00005630
        /*0d9c*/ 	.word	0x00000003
        /*0da0*/ 	.word	0x00000000
        /*0da4*/ 	.short	0x0101
        /*0da6*/ 	.byte	0xff
	.zero		1


	//   ....[204]....
        /*0da8*/ 	.word	0x00005640
        /*0dac*/ 	.word	0x000000ff
        /*0db0*/ 	.word	0x00000000
        /*0db4*/ 	.short	0x010a
        /*0db6*/ 	.byte	0x04
	.zero		1


	//   ....[205]....
        /*0db8*/ 	.word	0x00005660
        /*0dbc*/ 	.word	0x000000ff
        /*0dc0*/ 	.word	0x000003c0
        /*0dc4*/ 	.short	0x010a
        /*0dc6*/ 	.byte	0x13
	.zero		1


	//   ....[206]....
        /*0dc8*/ 	.word	0x000057a0
        /*0dcc*/ 	.word	0x000000ff
        /*0dd0*/ 	.word	0x00000000
        /*0dd4*/ 	.short	0x010a
        /*0dd6*/ 	.byte	0x06
	.zero		1


	//   ....[207]....
        /*0dd8*/ 	.word	0x000058a0
        /*0ddc*/ 	.word	0x000000ff
        /*0de0*/ 	.word	0x00000000
        /*0de4*/ 	.short	0x010a
        /*0de6*/ 	.byte	0x04
	.zero		1


	//   ....[208]....
        /*0de8*/ 	.word	0x00005a80
        /*0dec*/ 	.word	0x000000ff
        /*0df0*/ 	.word	0x00000000
        /*0df4*/ 	.short	0x010a
        /*0df6*/ 	.byte	0x04
	.zero		1


	//   ....[209]....
        /*0df8*/ 	.word	0x00005b10
        /*0dfc*/ 	.word	0x000000ff
        /*0e00*/ 	.word	0x00000000
        /*0e04*/ 	.short	0x010a
        /*0e06*/ 	.byte	0x05
	.zero		1


	//   ....[210]....
        /*0e08*/ 	.word	0x00005ba0
        /*0e0c*/ 	.word	0x000000ff
        /*0e10*/ 	.word	0x00000000
        /*0e14*/ 	.short	0x010a
        /*0e16*/ 	.byte	0x05
	.zero		1


	//   ....[211]....
        /*0e18*/ 	.word	0x00005c30
        /*0e1c*/ 	.word	0x000000ff
        /*0e20*/ 	.word	0x00000000
        /*0e24*/ 	.short	0x010a
        /*0e26*/ 	.byte	0x04
	.zero		1


	//   ....[212]....
        /*0e28*/ 	.word	0x000060d0
        /*0e2c*/ 	.word	0x0000000c
        /*0e30*/ 	.word	0x00000380
        /*0e34*/ 	.short	0x010a
        /*0e36*/ 	.byte	0xff
	.zero		1


	//   ....[213]....
        /*0e38*/ 	.word	0x00006240
        /*0e3c*/ 	.word	0x00000000
        /*0e40*/ 	.word	0x00000000
        /*0e44*/ 	.short	0x0101
        /*0e46*/ 	.byte	0xff
	.zero		1


	//   ....[214]....
        /*0e48*/ 	.word	0x000066b0
        /*0e4c*/ 	.word	0x000000ff
        /*0e50*/ 	.word	0x00000378
        /*0e54*/ 	.short	0x010a
        /*0e56*/ 	.byte	0x11
	.zero		1


	//   ....[215]....
        /*0e58*/ 	.word	0x00006830
        /*0e5c*/ 	.word	0x000000ff
        /*0e60*/ 	.word	0x00000368
        /*0e64*/ 	.short	0x010a
        /*0e66*/ 	.byte	0x11
	.zero		1


	//   ....[216]....
        /*0e68*/ 	.word	0x00006a40
        /*0e6c*/ 	.word	0x000000ff
        /*0e70*/ 	.word	0x00000360
        /*0e74*/ 	.short	0x010b
        /*0e76*/ 	.byte	0x11
	.zero		1


	//   ....[217]....
        /*0e78*/ 	.word	0x00006a50
        /*0e7c*/ 	.word	0x000000ff
        /*0e80*/ 	.word	0x00000000
        /*0e84*/ 	.short	0x0101
        /*0e86*/ 	.byte	0x30
	.zero		1


	//   ....[218]....
        /*0e88*/ 	.word	0x00006a90
        /*0e8c*/ 	.word	0x00000000
        /*0e90*/ 	.word	0x00000368
        /*0e94*/ 	.short	0x010a
        /*0e96*/ 	.byte	0xff
	.zero		1


	//   ....[219]....
        /*0e98*/ 	.word	0x00006dd0
        /*0e9c*/ 	.word	0x00000003
        /*0ea0*/ 	.word	0x00000380
        /*0ea4*/ 	.short	0x010a
        /*0ea6*/ 	.byte	0xff
	.zero		1


	//   ....[220]....
        /*0ea8*/ 	.word	0x00006f50
        /*0eac*/ 	.word	0x00000000
        /*0eb0*/ 	.word	0x00000000
        /*0eb4*/ 	.short	0x0101
        /*0eb6*/ 	.byte	0xff
	.zero		1


	//   ....[221]....
        /*0eb8*/ 	.word	0x000079b0
        /*0ebc*/ 	.word	0x000000ff
        /*0ec0*/ 	.word	0x00000360
        /*0ec4*/ 	.short	0x010a
        /*0ec6*/ 	.byte	0x2c
	.zero		1


	//   ....[222]....
        /*0ec8*/ 	.word	0x000079c0
        /*0ecc*/ 	.word	0x00000016
        /*0ed0*/ 	.word	0x000003a0
        /*0ed4*/ 	.short	0x010a
        /*0ed6*/ 	.byte	0xff
	.zero		1


	//   ....[223]....
        /*0ed8*/ 	.word	0x00007b70
        /*0edc*/ 	.word	0x000000ff
        /*0ee0*/ 	.word	0x00000360
        /*0ee4*/ 	.short	0x010a
        /*0ee6*/ 	.byte	0x2c
	.zero		1


	//   ....[224]....
        /*0ee8*/ 	.word	0x00007c50
        /*0eec*/ 	.word	0x000000ff
        /*0ef0*/ 	.word	0x00000000
        /*0ef4*/ 	.short	0x0101
        /*0ef6*/ 	.byte	0x04
	.zero		1


	//   ....[225]....
        /*0ef8*/ 	.word	0x00007cb0
        /*0efc*/ 	.word	0x00000016
        /*0f00*/ 	.word	0x000003a0
        /*0f04*/ 	.short	0x010a
        /*0f06*/ 	.byte	0xff
	.zero		1


	//   ....[226]....
        /*0f08*/ 	.word	0x00008020
        /*0f0c*/ 	.word	0x000000ff
        /*0f10*/ 	.word	0x00000000
        /*0f14*/ 	.short	0x0101
        /*0f16*/ 	.byte	0x04
	.zero		1


	//   ....[227]....
        /*0f18*/ 	.word	0x00008900
        /*0f1c*/ 	.word	0x00000000
        /*0f20*/ 	.word	0x000003f0
        /*0f24*/ 	.short	0x010a
        /*0f26*/ 	.byte	0xff
	.zero		1


	//   ....[228]....
        /*0f28*/ 	.word	0x00008960
        /*0f2c*/ 	.word	0x00000000
        /*0f30*/ 	.word	0x000001b0
        /*0f34*/ 	.short	0x010a
        /*0f36*/ 	.byte	0xff
	.zero		1


	//   ....[229]....
        /*0f38*/ 	.word	0x000089c0
        /*0f3c*/ 	.word	0x00000000
        /*0f40*/ 	.word	0x000001b0
        /*0f44*/ 	.short	0x010a
        /*0f46*/ 	.byte	0xff
	.zero		1


	//   ....[230]....
        /*0f48*/ 	.word	0x00008a10
        /*0f4c*/ 	.word	0x00000003
        /*0f50*/ 	.word	0x00000380
        /*0f54*/ 	.short	0x010a
        /*0f56*/ 	.byte	0xff
	.zero		1


	//   ....[231]....
        /*0f58*/ 	.word	0x00008a70
        /*0f5c*/ 	.word	0x00000000
        /*0f60*/ 	.word	0x00000000
        /*0f64*/ 	.short	0x010a
        /*0f66*/ 	.byte	0xff
	.zero		1


	//   ....[232]....
        /*0f68*/ 	.word	0x00008ad0
        /*0f6c*/ 	.word	0x00000000
        /*0f70*/ 	.word	0x00000000
        /*0f74*/ 	.short	0x010a
        /*0f76*/ 	.byte	0xff
	.zero		1


	//   ....[233]....
        /*0f78*/ 	.word	0x00008b30
        /*0f7c*/ 	.word	0x00000000
        /*0f80*/ 	.word	0x00000000
        /*0f84*/ 	.short	0x010a
        /*0f86*/ 	.byte	0xff
	.zero		1


	//   ....[234]....
        /*0f88*/ 	.word	0x00008b90
        /*0f8c*/ 	.word	0x00000000
        /*0f90*/ 	.word	0x00000000
        /*0f94*/ 	.short	0x010a
        /*0f96*/ 	.byte	0xff
	.zero		1


	//   ....[235]....
        /*0f98*/ 	.word	0x00008bf0
        /*0f9c*/ 	.word	0x00000000
        /*0fa0*/ 	.word	0x00000000
        /*0fa4*/ 	.short	0x010a
        /*0fa6*/ 	.byte	0xff
	.zero		1


	//   ....[236]....
        /*0fa8*/ 	.word	0x00008c50
        /*0fac*/ 	.word	0x00000000
        /*0fb0*/ 	.word	0x00000000
        /*0fb4*/ 	.short	0x010a
        /*0fb6*/ 	.byte	0xff
	.zero		1


	//   ....[237]....
        /*0fb8*/ 	.word	0x00008cb0
        /*0fbc*/ 	.word	0x00000000
        /*0fc0*/ 	.word	0x00000000
        /*0fc4*/ 	.short	0x010a
        /*0fc6*/ 	.byte	0xff
	.zero		1


	//   ....[238]....
        /*0fc8*/ 	.word	0x00008d10
        /*0fcc*/ 	.word	0x00000000
        /*0fd0*/ 	.word	0x00000000
        /*0fd4*/ 	.short	0x010a
        /*0fd6*/ 	.byte	0xff
	.zero		1


	//   ....[239]....
        /*0fd8*/ 	.word	0x00008d70
        /*0fdc*/ 	.word	0x00000000
        /*0fe0*/ 	.word	0x00000000
        /*0fe4*/ 	.short	0x010a
        /*0fe6*/ 	.byte	0xff
	.zero		1


	//   ....[240]....
        /*0fe8*/ 	.word	0x00008dd0
        /*0fec*/ 	.word	0x00000000
        /*0ff0*/ 	.word	0x00000000
        /*0ff4*/ 	.short	0x010a
        /*0ff6*/ 	.byte	0xff
	.zero		1


	//   ....[241]....
        /*0ff8*/ 	.word	0x00008e30
        /*0ffc*/ 	.word	0x00000000
        /*1000*/ 	.word	0x00000000
        /*1004*/ 	.short	0x010a
        /*1006*/ 	.byte	0xff
	.zero		1


	//   ....[242]....
        /*1008*/ 	.word	0x00008e90
        /*100c*/ 	.word	0x00000000
        /*1010*/ 	.word	0x00000000
        /*1014*/ 	.short	0x010a
        /*1016*/ 	.byte	0xff
	.zero		1


	//   ....[243]....
        /*1018*/ 	.word	0x00008ef0
        /*101c*/ 	.word	0x00000000
        /*1020*/ 	.word	0x00000000
        /*1024*/ 	.short	0x010a
        /*1026*/ 	.byte	0xff
	.zero		1


	//   ....[244]....
        /*1028*/ 	.word	0x00008f50
        /*102c*/ 	.word	0x00000000
        /*1030*/ 	.word	0x00000000
        /*1034*/ 	.short	0x010a
        /*1036*/ 	.byte	0xff
	.zero		1


	//   ....[245]....
        /*1038*/ 	.word	0x00008fb0
        /*103c*/ 	.word	0x00000000
        /*1040*/ 	.word	0x00000000
        /*1044*/ 	.short	0x010a
        /*1046*/ 	.byte	0xff
	.zero		1


	//   ....[246]....
        /*1048*/ 	.word	0x00009010
        /*104c*/ 	.word	0x00000000
        /*1050*/ 	.word	0x00000000
        /*1054*/ 	.short	0x010a
        /*1056*/ 	.byte	0xff
	.zero		1


	//   ....[247]....
        /*1058*/ 	.word	0x00009070
        /*105c*/ 	.word	0x00000000
        /*1060*/ 	.word	0x00000000
        /*1064*/ 	.short	0x010a
        /*1066*/ 	.byte	0xff
	.zero		1


	//   ....[248]....
        /*1068*/ 	.word	0x000090d0
        /*106c*/ 	.word	0x00000000
        /*1070*/ 	.word	0x00000000
        /*1074*/ 	.short	0x010a
        /*1076*/ 	.byte	0xff
	.zero		1


	//   ....[249]....
        /*1078*/ 	.word	0x00009130
        /*107c*/ 	.word	0x00000000
        /*1080*/ 	.word	0x00000000
        /*1084*/ 	.short	0x010a
        /*1086*/ 	.byte	0xff
	.zero		1


	//   ....[250]....
        /*1088*/ 	.word	0x00009190
        /*108c*/ 	.word	0x00000000
        /*1090*/ 	.word	0x00000000
        /*1094*/ 	.short	0x010a
        /*1096*/ 	.byte	0xff
	.zero		1


	//   ....[251]....
        /*1098*/ 	.word	0x000091f0
        /*109c*/ 	.word	0x00000000
        /*10a0*/ 	.word	0x00000000
        /*10a4*/ 	.short	0x010a
        /*10a6*/ 	.byte	0xff
	.zero		1


	//   ....[252]....
        /*10a8*/ 	.word	0x00009250
        /*10ac*/ 	.word	0x00000000
        /*10b0*/ 	.word	0x00000000
        /*10b4*/ 	.short	0x010a
        /*10b6*/ 	.byte	0xff
	.zero		1


	//   ....[253]....
        /*10b8*/ 	.word	0x000092b0
        /*10bc*/ 	.word	0x00000000
        /*10c0*/ 	.word	0x00000000
        /*10c4*/ 	.short	0x010a
        /*10c6*/ 	.byte	0xff
	.zero		1


	//   ....[254]....
        /*10c8*/ 	.word	0x00009310
        /*10cc*/ 	.word	0x00000000
        /*10d0*/ 	.word	0x00000000
        /*10d4*/ 	.short	0x010a
        /*10d6*/ 	.byte	0xff
	.zero		1


	//   ....[255]....
        /*10d8*/ 	.word	0x00009370
        /*10dc*/ 	.word	0x00000000
        /*10e0*/ 	.word	0x00000000
        /*10e4*/ 	.short	0x010a
        /*10e6*/ 	.byte	0xff
	.zero		1


	//   ....[0]....
        /*10e8*/ 	.word	0x000093d0
        /*10ec*/ 	.word	0x00000000
        /*10f0*/ 	.word	0x00000000
        /*10f4*/ 	.short	0x010a
        /*10f6*/ 	.byte	0xff
	.zero		1


	//   ....[1]....
        /*10f8*/ 	.word	0x00009430
        /*10fc*/ 	.word	0x00000000
        /*1100*/ 	.word	0x00000000
        /*1104*/ 	.short	0x010a
        /*1106*/ 	.byte	0xff
	.zero		1


	//   ....[2]....
        /*1108*/ 	.word	0x00009490
        /*110c*/ 	.word	0x00000000
        /*1110*/ 	.word	0x00000000
        /*1114*/ 	.short	0x010a
        /*1116*/ 	.byte	0xff
	.zero		1


	//   ....[3]....
        /*1118*/ 	.word	0x000094f0
        /*111c*/ 	.word	0x00000000
        /*1120*/ 	.word	0x00000000
        /*1124*/ 	.short	0x010a
        /*1126*/ 	.byte	0xff
	.zero		1


	//   ....[4]....
        /*1128*/ 	.word	0x00009550
        /*112c*/ 	.word	0x00000000
        /*1130*/ 	.word	0x00000000
        /*1134*/ 	.short	0x010a
        /*1136*/ 	.byte	0xff
	.zero		1


	//   ....[5]....
        /*1138*/ 	.word	0x000095b0
        /*113c*/ 	.word	0x00000000
        /*1140*/ 	.word	0x00000000
        /*1144*/ 	.short	0x010a
        /*1146*/ 	.byte	0xff
	.zero		1


	//   ....[6]....
        /*1148*/ 	.word	0x00009610
        /*114c*/ 	.word	0x00000000
        /*1150*/ 	.word	0x00000000
        /*1154*/ 	.short	0x010a
        /*1156*/ 	.byte	0xff
	.zero		1


	//   ....[7]....
        /*1158*/ 	.word	0x00009670
        /*115c*/ 	.word	0x00000000
        /*1160*/ 	.word	0x00000000
        /*1164*/ 	.short	0x010a
        /*1166*/ 	.byte	0xff
	.zero		1


	//   ....[8]....
        /*1168*/ 	.word	0x000096d0
        /*116c*/ 	.word	0x00000000
        /*1170*/ 	.word	0x00000000
        /*1174*/ 	.short	0x010a
        /*1176*/ 	.byte	0xff
	.zero		1


	//   ....[9]....
        /*1178*/ 	.word	0x00009730
        /*117c*/ 	.word	0x00000000
        /*1180*/ 	.word	0x00000000
        /*1184*/ 	.short	0x010a
        /*1186*/ 	.byte	0xff
	.zero		1


	//   ....[10]....
        /*1188*/ 	.word	0x00009790
        /*118c*/ 	.word	0x00000000
        /*1190*/ 	.word	0x00000000
        /*1194*/ 	.short	0x010a
        /*1196*/ 	.byte	0xff
	.zero		1


	//   ....[11]....
        /*1198*/ 	.word	0x000097f0
        /*119c*/ 	.word	0x00000000
        /*11a0*/ 	.word	0x00000000
        /*11a4*/ 	.short	0x010a
        /*11a6*/ 	.byte	0xff
	.zero		1


	//   ....[12]....
        /*11a8*/ 	.word	0x00009850
        /*11ac*/ 	.word	0x00000000
        /*11b0*/ 	.word	0x00000000
        /*11b4*/ 	.short	0x010a
        /*11b6*/ 	.byte	0xff
	.zero		1


	//   ....[13]....
        /*11b8*/ 	.word	0x000098b0
        /*11bc*/ 	.word	0x00000000
        /*11c0*/ 	.word	0x00000000
        /*11c4*/ 	.short	0x010a
        /*11c6*/ 	.byte	0xff
	.zero		1


	//   ....[14]....
        /*11c8*/ 	.word	0x00009910
        /*11cc*/ 	.word	0x00000000
        /*11d0*/ 	.word	0x00000000
        /*11d4*/ 	.short	0x010a
        /*11d6*/ 	.byte	0xff
	.zero		1


	//   ....[15]....
        /*11d8*/ 	.word	0x00009970
        /*11dc*/ 	.word	0x00000000
        /*11e0*/ 	.word	0x00000000
        /*11e4*/ 	.short	0x010a
        /*11e6*/ 	.byte	0xff
	.zero		1


	//   ....[16]....
        /*11e8*/ 	.word	0x000099d0
        /*11ec*/ 	.word	0x00000000
        /*11f0*/ 	.word	0x00000000
        /*11f4*/ 	.short	0x010a
        /*11f6*/ 	.byte	0xff
	.zero		1


	//   ....[17]....
        /*11f8*/ 	.word	0x00009a30
        /*11fc*/ 	.word	0x00000000
        /*1200*/ 	.word	0x00000000
        /*1204*/ 	.short	0x010a
        /*1206*/ 	.byte	0xff
	.zero		1


	//   ....[18]....
        /*1208*/ 	.word	0x00009a90
        /*120c*/ 	.word	0x00000000
        /*1210*/ 	.word	0x00000000
        /*1214*/ 	.short	0x010a
        /*1216*/ 	.byte	0xff
	.zero		1


	//   ....[19]....
        /*1218*/ 	.word	0x00009af0
        /*121c*/ 	.word	0x00000000
        /*1220*/ 	.word	0x00000000
        /*1224*/ 	.short	0x010a
        /*1226*/ 	.byte	0xff
	.zero		1


	//   ....[20]....
        /*1228*/ 	.word	0x00009b50
        /*122c*/ 	.word	0x00000000
        /*1230*/ 	.word	0x00000000
        /*1234*/ 	.short	0x010a
        /*1236*/ 	.byte	0xff
	.zero		1


	//   ....[21]....
        /*1238*/ 	.word	0x00009bb0
        /*123c*/ 	.word	0x00000000
        /*1240*/ 	.word	0x00000000
        /*1244*/ 	.short	0x010a
        /*1246*/ 	.byte	0xff
	.zero		1


	//   ....[22]....
        /*1248*/ 	.word	0x00009c10
        /*124c*/ 	.word	0x00000000
        /*1250*/ 	.word	0x00000000
        /*1254*/ 	.short	0x010a
        /*1256*/ 	.byte	0xff
	.zero		1


	//   ....[23]....
        /*1258*/ 	.word	0x00009c70
        /*125c*/ 	.word	0x00000000
        /*1260*/ 	.word	0x00000000
        /*1264*/ 	.short	0x010a
        /*1266*/ 	.byte	0xff
	.zero		1


	//   ....[24]....
        /*1268*/ 	.word	0x00009cd0
        /*126c*/ 	.word	0x00000000
        /*1270*/ 	.word	0x00000000
        /*1274*/ 	.short	0x010a
        /*1276*/ 	.byte	0xff
	.zero		1


	//   ....[25]....
        /*1278*/ 	.word	0x00009d30
        /*127c*/ 	.word	0x00000000
        /*1280*/ 	.word	0x00000000
        /*1284*/ 	.short	0x010a
        /*1286*/ 	.byte	0xff
	.zero		1


	//   ....[26]....
        /*1288*/ 	.word	0x00009d90
        /*128c*/ 	.word	0x00000000
        /*1290*/ 	.word	0x00000000
        /*1294*/ 	.short	0x010a
        /*1296*/ 	.byte	0xff
	.zero		1


	//   ....[27]....
        /*1298*/ 	.word	0x00009df0
        /*129c*/ 	.word	0x00000000
        /*12a0*/ 	.word	0x00000000
        /*12a4*/ 	.short	0x010a
        /*12a6*/ 	.byte	0xff
	.zero		1


	//   ....[28]....
        /*12a8*/ 	.word	0x00009e40
        /*12ac*/ 	.word	0x00000002
        /*12b0*/ 	.word	0x000003e0
        /*12b4*/ 	.short	0x010a
        /*12b6*/ 	.byte	0xff
	.zero		1


	//   ....[29]....
        /*12b8*/ 	.word	0x00009ea0
        /*12bc*/ 	.word	0x00000002
        /*12c0*/ 	.word	0x00000390
        /*12c4*/ 	.short	0x010a
        /*12c6*/ 	.byte	0xff
	.zero		1


	//   ....[30]....
        /*12c8*/ 	.word	0x00009ef0
        /*12cc*/ 	.word	0x00000002
        /*12d0*/ 	.word	0x00000380
        /*12d4*/ 	.short	0x010a
        /*12d6*/ 	.byte	0xff
	.zero		1


	//   ....[31]....
        /*12d8*/ 	.word	0x00009f50
        /*12dc*/ 	.word	0x00000000
        /*12e0*/ 	.word	0x00000390
        /*12e4*/ 	.short	0x010a
        /*12e6*/ 	.byte	0xff
	.zero		1


	//   ....[32]....
        /*12e8*/ 	.word	0x00009fa0
        /*12ec*/ 	.word	0x00000000
        /*12f0*/ 	.word	0x00000380
        /*12f4*/ 	.short	0x010a
        /*12f6*/ 	.byte	0xff
	.zero		1


	//   ....[33]....
        /*12f8*/ 	.word	0x0000a000
        /*12fc*/ 	.word	0x00000002
        /*1300*/ 	.word	0x000003c0
        /*1304*/ 	.short	0x010a
        /*1306*/ 	.byte	0xff
	.zero		1


	//   ....[34]....
        /*1308*/ 	.word	0x0000a060
        /*130c*/ 	.word	0x00000000
        /*1310*/ 	.word	0x00000000
        /*1314*/ 	.short	0x010a
        /*1316*/ 	.byte	0xff
	.zero		1


	//   ....[35]....
        /*1318*/ 	.word	0x0000a0c0
        /*131c*/ 	.word	0x00000000
        /*1320*/ 	.word	0x00000000
        /*1324*/ 	.short	0x010a
        /*1326*/ 	.byte	0xff
	.zero		1


	//   ....[36]....
        /*1328*/ 	.word	0x0000a120
        /*132c*/ 	.word	0x00000000
        /*1330*/ 	.word	0x00000000
        /*1334*/ 	.short	0x010a
        /*1336*/ 	.byte	0xff
	.zero		1


	//   ....[37]....
        /*1338*/ 	.word	0x0000a180
        /*133c*/ 	.word	0x00000000
        /*1340*/ 	.word	0x00000000
        /*1344*/ 	.short	0x010a
        /*1346*/ 	.byte	0xff
	.zero		1


	//   ....[38]....
        /*1348*/ 	.word	0x0000a1e0
        /*134c*/ 	.word	0x00000000
        /*1350*/ 	.word	0x00000000
        /*1354*/ 	.short	0x010a
        /*1356*/ 	.byte	0xff
	.zero		1


	//   ....[39]....
        /*1358*/ 	.word	0x0000a230
        /*135c*/ 	.word	0x0000000c
        /*1360*/ 	.word	0x00000380
        /*1364*/ 	.short	0x010a
        /*1366*/ 	.byte	0xff
	.zero		1


	//   ....[40]....
        /*1368*/ 	.word	0x0000a290
        /*136c*/ 	.word	0x00000000
        /*1370*/ 	.word	0x00000378
        /*1374*/ 	.short	0x010a
        /*1376*/ 	.byte	0xff
	.zero		1


	//   ....[41]....
        /*1378*/ 	.word	0x0000a2f0
        /*137c*/ 	.word	0x00000000
        /*1380*/ 	.word	0x00000368
        /*1384*/ 	.short	0x010a
        /*1386*/ 	.byte	0xff
	.zero		1


	//   ....[42]....
        /*1388*/ 	.word	0x0000a340
        /*138c*/ 	.word	0x00000003
        /*1390*/ 	.word	0x00000380
        /*1394*/ 	.short	0x010a
        /*1396*/ 	.byte	0xff
	.zero		1


	//   ....[43]....
        /*1398*/ 	.word	0x0000a3a0
        /*139c*/ 	.word	0x00000000
        /*13a0*/ 	.word	0x00000360
        /*13a4*/ 	.short	0x010a
        /*13a6*/ 	.byte	0xff
	.zero		1


	//   ....[44]....
        /*13a8*/ 	.word	0x0000a3f0
        /*13ac*/ 	.word	0x00000016
        /*13b0*/ 	.word	0x000003a0
        /*13b4*/ 	.short	0x010a
        /*13b6*/ 	.byte	0xff
	.zero		1


	//----- nvinfo : EIATTR_NUM_MBARRIERS
	.align		4
.L_47:
        /*13b8*/ 	.byte	0x03, 0x38
        /*13ba*/ 	.short	0x0080


	//----- nvinfo : EIATTR_EXIT_INSTR_OFFSETS
	.align		4
        /*13bc*/ 	.byte	0x04, 0x1c
        /*13be*/ 	.short	(.L_49 - .L_48)


	//   ....[0]....
.L_48:
        /*13c0*/ 	.word	0x00004b20


	//   ....[1]....
        /*13c4*/ 	.word	0x00005010


	//   ....[2]....
        /*13c8*/ 	.word	0x00005070


	//   ....[3]....
        /*13cc*/ 	.word	0x00005e90


	//   ....[4]....
        /*13d0*/ 	.word	0x00006ac0


	//   ....[5]....
        /*13d4*/ 	.word	0x00006b00


	//   ....[6]....
        /*13d8*/ 	.word	0x000088f0


	//----- nvinfo : EIATTR_MAX_THREADS
	.align		4
.L_49:
        /*13dc*/ 	.byte	0x04, 0x05
        /*13de*/ 	.short	(.L_51 - .L_50)
.L_50:
        /*13e0*/ 	.word	0x00000100
        /*13e4*/ 	.word	0x00000001
        /*13e8*/ 	.word	0x00000001


	//----- nvinfo : EIATTR_CRS_STACK_SIZE
	.align		4
.L_51:
        /*13ec*/ 	.byte	0x04, 0x1e
        /*13ee*/ 	.short	(.L_53 - .L_52)
.L_52:
        /*13f0*/ 	.word	0x00000000


	//----- nvinfo : EIATTR_CBANK_PARAM_SIZE
	.align		4
.L_53:
        /*13f4*/ 	.byte	0x03, 0x19
        /*13f6*/ 	.short	0x0800


	//----- nvinfo : EIATTR_PARAM_CBANK
	.align		4
        /*13f8*/ 	.byte	0x04, 0x0a
        /*13fa*/ 	.short	(.L_55 - .L_54)
	.align		4
.L_54:
        /*13fc*/ 	.word	index@(.nv.constant0._ZN7cutlass13device_kernelINS_4gemm6kernel13GemmUniversalIN4cute5tupleIJiiiiEEENS1_10collective13CollectiveMmaINS1_35MainloopSm100TmaUmmaWarpSpecializedILi54ELi2ELi4ENS5_IJNS4_1CILi1EEENSA_ILi2EEESB_EEEEENS5_IJNSA_ILi64EEESF_NSA_ILi32EEEEEENS_12float_e5m2_tENS5_IJlSB_lEEESI_SJ_NS4_8TiledMMAINS4_8MMA_AtomIJNS4_10MMA_TraitsINS4_19SM100_MMA_F8F6F4_SSEJSI_SI_fSF_SF_NS4_17integral_constantINS4_4UMMA5MajorELSQ_0EEESR_NSO_INSP_7ScaleInELSS_0EEEST_EEEEEENS4_6LayoutINS5_IJSB_SB_SB_EEENS5_IJNSA_ILi0EEESY_SY_EEEEENS5_IJNS4_10UnderscoreES11_S11_EEEEENS4_23SM90_TMA_LOAD_MULTICASTENS4_14ComposedLayoutINS4_7SwizzleILi1ELi4ELi3EEENS4_18smem_ptr_flag_bitsILi8EEENSW_INS5_IJNSA_ILi8EEESG_EEENS5_IJSG_SB_EEEEEEEvNS4_8identityENS4_13SM90_TMA_LOADES1E_vS1F_EENS_8epilogue10collective18CollectiveEpilogueINS1I_23Sm100TmaWarpSpecializedILi1ELi1ELi32ELb0ELb0EEEJSH_NS5_IJNSW_ISF_SB_EES1N_EEESI_SJ_SI_SJ_NS1I_6fusion15FusionCallbacksIS1M_NS1P_17LinearCombinationISI_fSI_fLNS_15FloatRoundStyleE2EEESH_S1O_JEEENS4_5SM1004TMEM4LOAD26SM100_TMEM_LOAD_16dp32b32xES1G_NS15_INS16_ILi2ELi4ELi3EEES19_NSW_INS5_IJS1A_SF_EEENS5_IJSF_SB_EEEEEEENS4_39AutoVectorizingCopyWithAssumedAlignmentILi128EEENS4_14SM90_TMA_STOREES23_S25_S25_EEEvvEEEEvNT_6ParamsE)
        /*1400*/ 	.short	0x0380
        /*1402*/ 	.short	0x0800


	//----- nvinfo : EIATTR_SW_WAR
	.align		4
.L_55:
        /*1404*/ 	.byte	0x04, 0x36
        /*1406*/ 	.short	(.L_57 - .L_56)
.L_56:
        /*1408*/ 	.word	0x00000008
.L_57:


//--------------------- .nv.callgraph             --------------------------
	.section	.nv.callgraph,"",@"SHT_CUDA_CALLGRAPH"
	.align	4
	.sectionentsize	8
	.align		4
        /*0000*/ 	.word	0x00000000
	.align		4
        /*0004*/ 	.word	0xffffffff
	.align		4
        /*0008*/ 	.word	index@(_ZN7cutlass13device_kernelINS_4gemm6kernel13GemmUniversalIN4cute5tupleIJiiiiEEENS1_10collective13CollectiveMmaINS1_35MainloopSm100TmaUmmaWarpSpecializedILi54ELi2ELi4ENS5_IJNS4_1CILi1EEENSA_ILi2EEESB_EEEEENS5_IJNSA_ILi64EEESF_NSA_ILi32EEEEEENS_12float_e5m2_tENS5_IJlSB_lEEESI_SJ_NS4_8TiledMMAINS4_8MMA_AtomIJNS4_10MMA_TraitsINS4_19SM100_MMA_F8F6F4_SSEJSI_SI_fSF_SF_NS4_17integral_constantINS4_4UMMA5MajorELSQ_0EEESR_NSO_INSP_7ScaleInELSS_0EEEST_EEEEEENS4_6LayoutINS5_IJSB_SB_SB_EEENS5_IJNSA_ILi0EEESY_SY_EEEEENS5_IJNS4_10UnderscoreES11_S11_EEEEENS4_23SM90_TMA_LOAD_MULTICASTENS4_14ComposedLayoutINS4_7SwizzleILi1ELi4ELi3EEENS4_18smem_ptr_flag_bitsILi8EEENSW_INS5_IJNSA_ILi8EEESG_EEENS5_IJSG_SB_EEEEEEEvNS4_8identityENS4_13SM90_TMA_LOADES1E_vS1F_EENS_8epilogue10collective18CollectiveEpilogueINS1I_23Sm100TmaWarpSpecializedILi1ELi1ELi32ELb0ELb0EEEJSH_NS5_IJNSW_ISF_SB_EES1N_EEESI_SJ_SI_SJ_NS1I_6fusion15FusionCallbacksIS1M_NS1P_17LinearCombinationISI_fSI_fLNS_15FloatRoundStyleE2EEESH_S1O_JEEENS4_5SM1004TMEM4LOAD26SM100_TMEM_LOAD_16dp32b32xES1G_NS15_INS16_ILi2ELi4ELi3EEES19_NSW_INS5_IJS1A_SF_EEENS5_IJSF_SB_EEEEEEENS4_39AutoVectorizingCopyWithAssumedAlignmentILi128EEENS4_14SM90_TMA_STOREES23_S25_S25_EEEvvEEEEvNT_6ParamsE)
	.align		4
        /*000c*/ 	.word	index@(__assertfail)
	.align		4
        /*0010*/ 	.word	0x00000000
	.align		4
        /*0014*/ 	.word	0xfffffffe
	.align		4
        /*0018*/ 	.word	0x00000000
	.align		4
        /*001c*/ 	.word	0xfffffffd
	.align		4
        /*0020*/ 	.word	0x00000000
	.align		4
        /*0024*/ 	.word	0xfffffffc


//--------------------- .nv.constant4             --------------------------
	.section	.nv.constant4,"a",@progbits
	.align	8
	.align		8
.nv.constant4:
        /*0000*/ 	.dword	__assertfail
	.align		8
        /*0008*/ 	.dword	__unnamed_1
	.align		8
        /*0010*/ 	.dword	__unnamed_2
	.align		8
        /*0018*/ 	.dword	_ZN40_INTERNAL_49b03ec8_4_k_cu_4684374f_337314cuda3std3__45__cpo5beginE
	.align		8
        /*0020*/ 	.dword	_ZN40_INTERNAL_49b03ec8_4_k_cu_4684374f_337314cuda3std3__45__cpo3endE
	.align		8
        /*0028*/ 	.dword	_ZN40_INTERNAL_49b03ec8_4_k_cu_4684374f_337314cuda3std3__45__cpo6cbeginE
	.align		8
        /*0030*/ 	.dword	_ZN40_INTERNAL_49b03ec8_4_k_cu_4684374f_337314cuda3std3__45__cpo4cendE
	.align		8
        /*0038*/ 	.dword	_ZN40_INTERNAL_49b03ec8_4_k_cu_4684374f_337314cuda3std3__442_GLOBAL__N__49b03ec8_4_k_cu_4684374f_337316ignoreE
	.align		8
        /*0040*/ 	.dword	_ZN40_INTERNAL_49b03ec8_4_k_cu_4684374f_337314cuda3std3__419piecewise_constructE
	.align		8
        /*0048*/ 	.dword	_ZN40_INTERNAL_49b03ec8_4_k_cu_4684374f_337314cuda3std3__48in_placeE
	.align		8
        /*0050*/ 	.dword	_ZN40_INTERNAL_49b03ec8_4_k_cu_4684374f_337314cuda3std6ranges3__45__cpo4swapE
	.align		8
        /*0058*/ 	.dword	_ZN40_INTERNAL_49b03ec8_4_k_cu_4684374f_337314cuda3std6ranges3__45__cpo9iter_moveE
	.align		8
        /*0060*/ 	.dword	_ZN40_INTERNAL_49b03ec8_4_k_cu_4684374f_337314cute7productE
	.align		8
        /*0068*/ 	.dword	_ZN40_INTERNAL_49b03ec8_4_k_cu_4684374f_337314cute1_E
	.align		8
        /*0070*/ 	.dword	$str$25
	.align		8
        /*0078*/ 	.dword	$str$26
	.align		8
        /*0080*/ 	.dword	$str$27
	.align		8
        /*0088*/ 	.dword	$str$28


//--------------------- .text._ZN7cutlass13device_kernelINS_4gemm6kernel13GemmUniversalIN4cute5tupleIJiiiiEEENS1_10collective13CollectiveMmaINS1_35MainloopSm100TmaUmmaWarpSpecializedILi54ELi2ELi4ENS5_IJNS4_1CILi1EEENSA_ILi2EEESB_EEEEENS5_IJNSA_ILi64EEESF_NSA_ILi32EEEEEENS_12float_e5m2_tENS5_IJlSB_lEEESI_SJ_NS4_8TiledMMAINS4_8MMA_AtomIJNS4_10MMA_TraitsINS4_19SM100_MMA_F8F6F4_SSEJSI_SI_fSF_SF_NS4_17integral_constantINS4_4UMMA5MajorELSQ_0EEESR_NSO_INSP_7ScaleInELSS_0EEEST_EEEEEENS4_6LayoutINS5_IJSB_SB_SB_EEENS5_IJNSA_ILi0EEESY_SY_EEEEENS5_IJNS4_10UnderscoreES11_S11_EEEEENS4_23SM90_TMA_LOAD_MULTICASTENS4_14ComposedLayoutINS4_7SwizzleILi1ELi4ELi3EEENS4_18smem_ptr_flag_bitsILi8EEENSW_INS5_IJNSA_ILi8EEESG_EEENS5_IJSG_SB_EEEEEEEvNS4_8identityENS4_13SM90_TMA_LOADES1E_vS1F_EENS_8epilogue10collective18CollectiveEpilogueINS1I_23Sm100TmaWarpSpecializedILi1ELi1ELi32ELb0ELb0EEEJSH_NS5_IJNSW_ISF_SB_EES1N_EEESI_SJ_SI_SJ_NS1I_6fusion15FusionCallbacksIS1M_NS1P_17LinearCombinationISI_fSI_fLNS_15FloatRoundStyleE2EEESH_S1O_JEEENS4_5SM1004TMEM4LOAD26SM100_TMEM_LOAD_16dp32b32xES1G_NS15_INS16_ILi2ELi4ELi3EEES19_NSW_INS5_IJS1A_SF_EEENS5_IJSF_SB_EEEEEEENS4_39AutoVectorizingCopyWithAssumedAlignmentILi128EEENS4_14SM90_TMA_STOREES23_S25_S25_EEEvvEEEEvNT_6ParamsE --------------------------
	.section	.text._ZN7cutlass13device_kernelINS_4gemm6kernel13GemmUniversalIN4cute5tupleIJiiiiEEENS1_10collective13CollectiveMmaINS1_35MainloopSm100TmaUmmaWarpSpecializedILi54ELi2ELi4ENS5_IJNS4_1CILi1EEENSA_ILi2EEESB_EEEEENS5_IJNSA_ILi64EEESF_NSA_ILi32EEEEEENS_12float_e5m2_tENS5_IJlSB_lEEESI_SJ_NS4_8TiledMMAINS4_8MMA_AtomIJNS4_10MMA_TraitsINS4_19SM100_MMA_F8F6F4_SSEJSI_SI_fSF_SF_NS4_17integral_constantINS4_4UMMA5MajorELSQ_0EEESR_NSO_INSP_7ScaleInELSS_0EEEST_EEEEEENS4_6LayoutINS5_IJSB_SB_SB_EEENS5_IJNSA_ILi0EEESY_SY_EEEEENS5_IJNS4_10UnderscoreES11_S11_EEEEENS4_23SM90_TMA_LOAD_MULTICASTENS4_14ComposedLayoutINS4_7SwizzleILi1ELi4ELi3EEENS4_18smem_ptr_flag_bitsILi8EEENSW_INS5_IJNSA_ILi8EEESG_EEENS5_IJSG_SB_EEEEEEEvNS4_8identityENS4_13SM90_TMA_LOADES1E_vS1F_EENS_8epilogue10collective18CollectiveEpilogueINS1I_23Sm100TmaWarpSpecializedILi1ELi1ELi32ELb0ELb0EEEJSH_NS5_IJNSW_ISF_SB_EES1N_EEESI_SJ_SI_SJ_NS1I_6fusion15FusionCallbacksIS1M_NS1P_17LinearCombinationISI_fSI_fLNS_15FloatRoundStyleE2EEESH_S1O_JEEENS4_5SM1004TMEM4LOAD26SM100_TMEM_LOAD_16dp32b32xES1G_NS15_INS16_ILi2ELi4ELi3EEES19_NSW_INS5_IJS1A_SF_EEENS5_IJSF_SB_EEEEEEENS4_39AutoVectorizingCopyWithAssumedAlignmentILi128EEENS4_14SM90_TMA_STOREES23_S25_S25_EEEvvEEEEvNT_6ParamsE,"ax",@progbits
	.align	128
.text._ZN7cutlass13device_kernelINS_4gemm6kernel13GemmUniversalIN4cute5tupleIJiiiiEEENS1_10collective13CollectiveMmaINS1_35MainloopSm100TmaUmmaWarpSpecializedILi54ELi2ELi4ENS5_IJNS4_1CILi1EEENSA_ILi2EEESB_EEEEENS5_IJNSA_ILi64EEESF_NSA_ILi32EEEEEENS_12float_e5m2_tENS5_IJlSB_lEEESI_SJ_NS4_8TiledMMAINS4_8MMA_AtomIJNS4_10MMA_TraitsINS4_19SM100_MMA_F8F6F4_SSEJSI_SI_fSF_SF_NS4_17integral_constantINS4_4UMMA5MajorELSQ_0EEESR_NSO_INSP_7ScaleInELSS_0EEEST_EEEEEENS4_6LayoutINS5_IJSB_SB_SB_EEENS5_IJNSA_ILi0EEESY_SY_EEEEENS5_IJNS4_10UnderscoreES11_S11_EEEEENS4_23SM90_TMA_LOAD_MULTICASTENS4_14ComposedLayoutINS4_7SwizzleILi1ELi4ELi3EEENS4_18smem_ptr_flag_bitsILi8EEENSW_INS5_IJNSA_ILi8EEESG_EEENS5_IJSG_SB_EEEEEEEvNS4_8identityENS4_13SM90_TMA_LOADES1E_vS1F_EENS_8epilogue10collective18CollectiveEpilogueINS1I_23Sm100TmaWarpSpecializedILi1ELi1ELi32ELb0ELb0EEEJSH_NS5_IJNSW_ISF_SB_EES1N_EEESI_SJ_SI_SJ_NS1I_6fusion15FusionCallbacksIS1M_NS1P_17LinearCombinationISI_fSI_fLNS_15FloatRoundStyleE2EEESH_S1O_JEEENS4_5SM1004TMEM4LOAD26SM100_TMEM_LOAD_16dp32b32xES1G_NS15_INS16_ILi2ELi4ELi3EEES19_NSW_INS5_IJS1A_SF_EEENS5_IJSF_SB_EEEEEEENS4_39AutoVectorizingCopyWithAssumedAlignmentILi128EEENS4_14SM90_TMA_STOREES23_S25_S25_EEEvvEEEEvNT_6ParamsE:
        .type           _ZN7cutlass13device_kernelINS_4gemm6kernel13GemmUniversalIN4cute5tupleIJiiiiEEENS1_10collective13CollectiveMmaINS1_35MainloopSm100TmaUmmaWarpSpecializedILi54ELi2ELi4ENS5_IJNS4_1CILi1EEENSA_ILi2EEESB_EEEEENS5_IJNSA_ILi64EEESF_NSA_ILi32EEEEEENS_12float_e5m2_tENS5_IJlSB_lEEESI_SJ_NS4_8TiledMMAINS4_8MMA_AtomIJNS4_10MMA_TraitsINS4_19SM100_MMA_F8F6F4_SSEJSI_SI_fSF_SF_NS4_17integral_constantINS4_4UMMA5MajorELSQ_0EEESR_NSO_INSP_7ScaleInELSS_0EEEST_EEEEEENS4_6LayoutINS5_IJSB_SB_SB_EEENS5_IJNSA_ILi0EEESY_SY_EEEEENS5_IJNS4_10UnderscoreES11_S11_EEEEENS4_23SM90_TMA_LOAD_MULTICASTENS4_14ComposedLayoutINS4_7SwizzleILi1ELi4ELi3EEENS4_18smem_ptr_flag_bitsILi8EEENSW_INS5_IJNSA_ILi8EEESG_EEENS5_IJSG_SB_EEEEEEEvNS4_8identityENS4_13SM90_TMA_LOADES1E_vS1F_EENS_8epilogue10collective18CollectiveEpilogueINS1I_23Sm100TmaWarpSpecializedILi1ELi1ELi32ELb0ELb0EEEJSH_NS5_IJNSW_ISF_SB_EES1N_EEESI_SJ_SI_SJ_NS1I_6fusion15FusionCallbacksIS1M_NS1P_17LinearCombinationISI_fSI_fLNS_15FloatRoundStyleE2EEESH_S1O_JEEENS4_5SM1004TMEM4LOAD26SM100_TMEM_LOAD_16dp32b32xES1G_NS15_INS16_ILi2ELi4ELi3EEES19_NSW_INS5_IJS1A_SF_EEENS5_IJSF_SB_EEEEEEENS4_39AutoVectorizingCopyWithAssumedAlignmentILi128EEENS4_14SM90_TMA_STOREES23_S25_S25_EEEvvEEEEvNT_6ParamsE,@function
        .size           _ZN7cutlass13device_kernelINS_4gemm6kernel13GemmUniversalIN4cute5tupleIJiiiiEEENS1_10collective13CollectiveMmaINS1_35MainloopSm100TmaUmmaWarpSpecializedILi54ELi2ELi4ENS5_IJNS4_1CILi1EEENSA_ILi2EEESB_EEEEENS5_IJNSA_ILi64EEESF_NSA_ILi32EEEEEENS_12float_e5m2_tENS5_IJlSB_lEEESI_SJ_NS4_8TiledMMAINS4_8MMA_AtomIJNS4_10MMA_TraitsINS4_19SM100_MMA_F8F6F4_SSEJSI_SI_fSF_SF_NS4_17integral_constantINS4_4UMMA5MajorELSQ_0EEESR_NSO_INSP_7ScaleInELSS_0EEEST_EEEEEENS4_6LayoutINS5_IJSB_SB_SB_EEENS5_IJNSA_ILi0EEESY_SY_EEEEENS5_IJNS4_10UnderscoreES11_S11_EEEEENS4_23SM90_TMA_LOAD_MULTICASTENS4_14ComposedLayoutINS4_7SwizzleILi1ELi4ELi3EEENS4_18smem_ptr_flag_bitsILi8EEENSW_INS5_IJNSA_ILi8EEESG_EEENS5_IJSG_SB_EEEEEEEvNS4_8identityENS4_13SM90_TMA_LOADES1E_vS1F_EENS_8epilogue10collective18CollectiveEpilogueINS1I_23Sm100TmaWarpSpecializedILi1ELi1ELi32ELb0ELb0EEEJSH_NS5_IJNSW_ISF_SB_EES1N_EEESI_SJ_SI_SJ_NS1I_6fusion15FusionCallbacksIS1M_NS1P_17LinearCombinationISI_fSI_fLNS_15FloatRoundStyleE2EEESH_S1O_JEEENS4_5SM1004TMEM4LOAD26SM100_TMEM_LOAD_16dp32b32xES1G_NS15_INS16_ILi2ELi4ELi3EEES19_NSW_INS5_IJS1A_SF_EEENS5_IJSF_SB_EEEEEEENS4_39AutoVectorizingCopyWithAssumedAlignmentILi128EEENS4_14SM90_TMA_STOREES23_S25_S25_EEEvvEEEEvNT_6ParamsE,(.L_x_286 - _ZN7cutlass13device_kernelINS_4gemm6kernel13GemmUniversalIN4cute5tupleIJiiiiEEENS1_10collective13CollectiveMmaINS1_35MainloopSm100TmaUmmaWarpSpecializedILi54ELi2ELi4ENS5_IJNS4_1CILi1EEENSA_ILi2EEESB_EEEEENS5_IJNSA_ILi64EEESF_NSA_ILi32EEEEEENS_12float_e5m2_tENS5_IJlSB_lEEESI_SJ_NS4_8TiledMMAINS4_8MMA_AtomIJNS4_10MMA_TraitsINS4_19SM100_MMA_F8F6F4_SSEJSI_SI_fSF_SF_NS4_17integral_constantINS4_4UMMA5MajorELSQ_0EEESR_NSO_INSP_7ScaleInELSS_0EEEST_EEEEEENS4_6LayoutINS5_IJSB_SB_SB_EEENS5_IJNSA_ILi0EEESY_SY_EEEEENS5_IJNS4_10UnderscoreES11_S11_EEEEENS4_23SM90_TMA_LOAD_MULTICASTENS4_14ComposedLayoutINS4_7SwizzleILi1ELi4ELi3EEENS4_18smem_ptr_flag_bitsILi8EEENSW_INS5_IJNSA_ILi8EEESG_EEENS5_IJSG_SB_EEEEEEEvNS4_8identityENS4_13SM90_TMA_LOADES1E_vS1F_EENS_8epilogue10collective18CollectiveEpilogueINS1I_23Sm100TmaWarpSpecializedILi1ELi1ELi32ELb0ELb0EEEJSH_NS5_IJNSW_ISF_SB_EES1N_EEESI_SJ_SI_SJ_NS1I_6fusion15FusionCallbacksIS1M_NS1P_17LinearCombinationISI_fSI_fLNS_15FloatRoundStyleE2EEESH_S1O_JEEENS4_5SM1004TMEM4LOAD26SM100_TMEM_LOAD_16dp32b32xES1G_NS15_INS16_ILi2ELi4ELi3EEES19_NSW_INS5_IJS1A_SF_EEENS5_IJSF_SB_EEEEEEENS4_39AutoVectorizingCopyWithAssumedAlignmentILi128EEENS4_14SM90_TMA_STOREES23_S25_S25_EEEvvEEEEvNT_6ParamsE)
        .other          _ZN7cutlass13device_kernelINS_4gemm6kernel13GemmUniversalIN4cute5tupleIJiiiiEEENS1_10collective13CollectiveMmaINS1_35MainloopSm100TmaUmmaWarpSpecializedILi54ELi2ELi4ENS5_IJNS4_1CILi1EEENSA_ILi2EEESB_EEEEENS5_IJNSA_ILi64EEESF_NSA_ILi32EEEEEENS_12float_e5m2_tENS5_IJlSB_lEEESI_SJ_NS4_8TiledMMAINS4_8MMA_AtomIJNS4_10MMA_TraitsINS4_19SM100_MMA_F8F6F4_SSEJSI_SI_fSF_SF_NS4_17integral_constantINS4_4UMMA5MajorELSQ_0EEESR_NSO_INSP_7ScaleInELSS_0EEEST_EEEEEENS4_6LayoutINS5_IJSB_SB_SB_EEENS5_IJNSA_ILi0EEESY_SY_EEEEENS5_IJNS4_10UnderscoreES11_S11_EEEEENS4_23SM90_TMA_LOAD_MULTICASTENS4_14ComposedLayoutINS4_7SwizzleILi1ELi4ELi3EEENS4_18smem_ptr_flag_bitsILi8EEENSW_INS5_IJNSA_ILi8EEESG_EEENS5_IJSG_SB_EEEEEEEvNS4_8identityENS4_13SM90_TMA_LOADES1E_vS1F_EENS_8epilogue10collective18CollectiveEpilogueINS1I_23Sm100TmaWarpSpecializedILi1ELi1ELi32ELb0ELb0EEEJSH_NS5_IJNSW_ISF_SB_EES1N_EEESI_SJ_SI_SJ_NS1I_6fusion15FusionCallbacksIS1M_NS1P_17LinearCombinationISI_fSI_fLNS_15FloatRoundStyleE2EEESH_S1O_JEEENS4_5SM1004TMEM4LOAD26SM100_TMEM_LOAD_16dp32b32xES1G_NS15_INS16_ILi2ELi4ELi3EEES19_NSW_INS5_IJS1A_SF_EEENS5_IJSF_SB_EEEEEEENS4_39AutoVectorizingCopyWithAssumedAlignmentILi128EEENS4_14SM90_TMA_STOREES23_S25_S25_EEEvvEEEEvNT_6ParamsE,@"STO_CUDA_ENTRY STV_DEFAULT"
_ZN7cutlass13device_kernelINS_4gemm6kernel13GemmUniversalIN4cute5tupleIJiiiiEEENS1_10collective13CollectiveMmaINS1_35MainloopSm100TmaUmmaWarpSpecializedILi54ELi2ELi4ENS5_IJNS4_1CILi1EEENSA_ILi2EEESB_EEEEENS5_IJNSA_ILi64EEESF_NSA_ILi32EEEEEENS_12float_e5m2_tENS5_IJlSB_lEEESI_SJ_NS4_8TiledMMAINS4_8MMA_AtomIJNS4_10MMA_TraitsINS4_19SM100_MMA_F8F6F4_SSEJSI_SI_fSF_SF_NS4_17integral_constantINS4_4UMMA5MajorELSQ_0EEESR_NSO_INSP_7ScaleInELSS_0EEEST_EEEEEENS4_6LayoutINS5_IJSB_SB_SB_EEENS5_IJNSA_ILi0EEESY_SY_EEEEENS5_IJNS4_10UnderscoreES11_S11_EEEEENS4_23SM90_TMA_LOAD_MULTICASTENS4_14ComposedLayoutINS4_7SwizzleILi1ELi4ELi3EEENS4_18smem_ptr_flag_bitsILi8EEENSW_INS5_IJNSA_ILi8EEESG_EEENS5_IJSG_SB_EEEEEEEvNS4_8identityENS4_13SM90_TMA_LOADES1E_vS1F_EENS_8epilogue10collective18CollectiveEpilogueINS1I_23Sm100TmaWarpSpecializedILi1ELi1ELi32ELb0ELb0EEEJSH_NS5_IJNSW_ISF_SB_EES1N_EEESI_SJ_SI_SJ_NS1I_6fusion15FusionCallbacksIS1M_NS1P_17LinearCombinationISI_fSI_fLNS_15FloatRoundStyleE2EEESH_S1O_JEEENS4_5SM1004TMEM4LOAD26SM100_TMEM_LOAD_16dp32b32xES1G_NS15_INS16_ILi2ELi4ELi3EEES19_NSW_INS5_IJS1A_SF_EEENS5_IJSF_SB_EEEEEEENS4_39AutoVectorizingCopyWithAssumedAlignmentILi128EEENS4_14SM90_TMA_STOREES23_S25_S25_EEEvvEEEEvNT_6ParamsE:
[----:B------:R-:W1:Y:S01]  /*0000*/  LDC R1, c[0x0][0x37c] ;  /* 0x0000df00ff017b82 */ /* 0x000e620000000800 */
[----:B------:R-:W2:Y:S01]  /*0010*/  S2R R76, SR_TID.X ;  /* 0x00000000004c7919 */ /* 0x000ea20000002100 */
[----:B------:R-:W3:Y:S01]  /*0020*/  LDCU.64 UR8, c[0x0][0x890] ;  /* 0x00011200ff0877ac */ /* 0x000ee20008000a00 */
[----:B------:R-:W-:Y:S02]  /*0030*/  PRMT R79, RZ, 0x7610, R79 ;  /* 0x00007610ff4f7816 */ /* 0x000fe4000000004f */
[----:B------:R-:W-:Y:S01]  /*0040*/  ELECT P3, URZ, PT ;  /* 0x0000000000ff782f */ /* 0x000fe20003860000 */
[----:B---3--:R-:W-:-:S04]  /*0050*/  UISETP.NE.U32.AND UP0, UPT, UR8, URZ, UPT ;  /* 0x000000ff0800728c */ /* 0x008fc8000bf05070 */
[----:B------:R-:W-:Y:S01]  /*0060*/  UISETP.NE.AND.EX UP0, UPT, UR9, URZ, UPT, UP0 ;  /* 0x000000ff0900728c */ /* 0x000fe2000bf05300 */
[----:B--2---:R-:W-:-:S05]  /*0070*/  SHF.R.U32.HI R80, RZ, 0x5, R76 ;  /* 0x00000005ff507819 */ /* 0x004fca000001164c */
[----:B------:R-:W2:Y:S02]  /*0080*/  SHFL.IDX PT, R0, R80, RZ, 0x1f ;  /* 0x00001fff50007589 */ /* 0x000ea400000e0000 */
[----:B--2---:R-:W-:Y:S01]  /*0090*/  R2UR UR22, R0 ;  /* 0x00000000001672ca */ /* 0x004fe200000e0000 */
[----:B-1----:R-:W-:-:S14]  /*00a0*/  BRA.U UP0, `(.L_x_0) ;  /* 0x0000000100307547 */ /* 0x002fdc000b800000 */
[----:B------:R-:W1:Y:S02]  /*00b0*/  LDCU.64 UR4, c[0x0][0x888] ;  /* 0x00011100ff0477ac */ /* 0x000e640008000a00 */
[----:B-1----:R-:W-:-:S04]  /*00c0*/  UISETP.NE.U32.AND UP0, UPT, UR4, URZ, UPT ;  /* 0x000000ff0400728c */ /* 0x002fc8000bf05070 */
[----:B------:R-:W-:-:S09]  /*00d0*/  UISETP.NE.AND.EX UP0, UPT, UR5, URZ, UPT, UP0 ;  /* 0x000000ff0500728c */ /* 0x000fd2000bf05300 */
[----:B------:R-:W-:Y:S05]  /*00e0*/  BRA.U !UP0, `(.L_x_1) ;  /* 0x0000000108147547 */ /* 0x000fea000b800000 */
[----:B------:R-:W1:Y:S01]  /*00f0*/  LDC.64 R2, c[0x0][0x888] ;  /* 0x00022200ff027b82 */ /* 0x000e620000000a00 */
[----:B------:R-:W1:Y:S02]  /*0100*/  LDCU.64 UR4, c[0x0][0x358] ;  /* 0x00006b00ff0477ac */ /* 0x000e640008000a00 */
[----:B-1----:R1:W5:Y:S01]  /*0110*/  LDG.E R39, desc[UR4][R2.64] ;  /* 0x0000000402277981 */ /* 0x002362000c1e1900 */
[----:B------:R-:W-:Y:S01]  /*0120*/  HFMA2 R79, -RZ, RZ, 0, 5.9604644775390625e-08 ;  /* 0x00000001ff4f7431 */ /* 0x000fe200000001ff */
[----:B------:R-:W-:Y:S05]  /*0130*/  BRA `(.L_x_0) ;  /* 0x00000000000c7947 */ /* 0x000fea0003800000 */
.L_x_1:
[----:B------:R-:W1:Y:S01]  /*0140*/  LDCU UR4, c[0x0][0x880] ;  /* 0x00011000ff0477ac */ /* 0x000e620008000800 */
[----:B------:R-:W-:Y:S01]  /*0150*/  HFMA2 R79, -RZ, RZ, 0, 5.9604644775390625e-08 ;  /* 0x00000001ff4f7431 */ /* 0x000fe200000001ff */
[----:B-1----:R-:W-:-:S07]  /*0160*/  MOV R39, UR4 ;  /* 0x0000000400277c02 */ /* 0x002fce0008000f00 */
.L_x_0:
[----:B------:R-:W2:Y:S02]  /*0170*/  LDCU.64 UR4, c[0x0][0x8b0] ;  /* 0x00011600ff0477ac */ /* 0x000ea40008000a00 */
[----:B--2---:R-:W-:-:S04]  /*0180*/  UISETP.NE.U32.AND UP0, UPT, UR4, URZ, UPT ;  /* 0x000000ff0400728c */ /* 0x004fc8000bf05070 */
[----:B------:R-:W-:-:S09]  /*0190*/  UISETP.NE.AND.EX UP0, UPT, UR5, URZ, UPT, UP0 ;  /* 0x000000ff0500728c */ /* 0x000fd2000bf05300 */
[----:B------:R-:W-:Y:S05]  /*01a0*/  BRA.U UP0, `(.L_x_2) ;  /* 0x0000000100287547 */ /* 0x000fea000b800000 */
[----:B------:R-:W2:Y:S02]  /*01b0*/  LDCU.64 UR4, c[0x0][0x8a8] ;  /* 0x00011500ff0477ac */ /* 0x000ea40008000a00 */
[----:B--2---:R-:W-:-:S04]  /*01c0*/  UISETP.NE.U32.AND UP0, UPT, UR4, URZ, UPT ;  /* 0x000000ff0400728c */ /* 0x004fc8000bf05070 */
[----:B------:R-:W-:-:S09]  /*01d0*/  UISETP.NE.AND.EX UP0, UPT, UR5, URZ, UPT, UP0 ;  /* 0x000000ff0500728c */ /* 0x000fd2000bf05300 */
[----:B------:R-:W-:Y:S05]  /*01e0*/  BRA.U !UP0, `(.L_x_3) ;  /* 0x0000000108107547 */ /* 0x000fea000b800000 */
[----:B-1----:R-:W1:Y:S01]  /*01f0*/  LDC.64 R2, c[0x0][0x8a8] ;  /* 0x00022a00ff027b82 */ /* 0x002e620000000a00 */
[----:B------:R-:W1:Y:S02]  /*0200*/  LDCU.64 UR4, c[0x0][0x358] ;  /* 0x00006b00ff0477ac */ /* 0x000e640008000a00 */
[----:B-1----:R2:W5:Y:S01]  /*0210*/  LDG.E R38, desc[UR4][R2.64] ;  /* 0x0000000402267981 */ /* 0x002562000c1e1900 */
[----:B------:R-:W-:Y:S05]  /*0220*/  BRA `(.L_x_2) ;  /* 0x0000000000087947 */ /* 0x000fea0003800000 */
.L_x_3:
[----:B------:R-:W2:Y:S02]  /*0230*/  LDCU UR4, c[0x0][0x8a0] ;  /* 0x00011400ff0477ac */ /* 0x000ea40008000800 */
[----:B--2---:R-:W-:Y:S02]  /*0240*/  MOV R38, UR4 ;  /* 0x0000000400267c02 */ /* 0x004fe40008000f00 */
.L_x_2:
[----:B------:R-:W-:Y:S01]  /*0250*/  IMAD.U32 R0, RZ, RZ, UR22 ;  /* 0x00000016ff007e24 */ /* 0x000fe2000f8e00ff */
[----:B------:R-:W-:Y:S04]  /*0260*/  BSSY.RECONVERGENT B0, `(.L_x_4) ;  /* 0x000000c000007945 */ /* 0x000fe80003800200 */
[C---:B------:R-:W-:Y:S02]  /*0270*/  ISETP.NE.OR P1, PT, R0.reuse, 0x1, !P3 ;  /* 0x000000010000780c */ /* 0x040fe40005f25670 */
[----:B------:R-:W-:-:S11]  /*0280*/  ISETP.NE.OR P0, PT, R0, 0x3, !P3 ;  /* 0x000000030000780c */ /* 0x000fd60005f05670 */
[----:B------:R-:W-:Y:S05]  /*0290*/  @P1 BRA `(.L_x_5) ;  /* 0x0000000000201947 */ /* 0x000fea0003800000 */
[----:B------:R-:W3:Y:S02]  /*02a0*/  LDCU.64 UR4, c[0x0][0x348] ;  /* 0x00006900ff0477ac */ /* 0x000ee40008000a00 */
[----:B---3--:R-:W-:Y:S02]  /*02b0*/  UIADD3 UR6, UP1, UPT, UR4, 0x80, URZ ;  /* 0x0000008004067890 */ /* 0x008fe4000ff3e0ff */
[----:B------:R-:W-:Y:S02]  /*02c0*/  UIADD3 UR4, UP0, UPT, UR4, 0x180, URZ ;  /* 0x0000018004047890 */ /* 0x000fe4000ff1e0ff */
[----:B------:R-:W-:Y:S02]  /*02d0*/  UIADD3.X UR7, UPT, UPT, URZ, UR5, URZ, UP1, !UPT ;  /* 0x00000005ff077290 */ /* 0x000fe40008ffe4ff */
[----:B------:R-:W-:-:S07]  /*02e0*/  UIADD3.X UR5, UPT, UPT, URZ, UR5, URZ, UP0, !UPT ;  /* 0x00000005ff057290 */ /* 0x000fce00087fe4ff */
[----:B------:R3:W-:Y:S02]  /*02f0*/  UTMACCTL.PF [UR6] ;  /* 0x00000000060079b9 */ /* 0x0007e40008040000 */
[----:B------:R3:W-:Y:S02]  /*0300*/  UTMACCTL.PF [UR4] ;  /* 0x00000000040079b9 */ /* 0x0007e40008040000 */
[----:B---3--:R-:W-:Y:S01]  /*0310*/  NOP ;  /* 0x0000000000007918 */ /* 0x008fe20000000000 */
.L_x_5:
[----:B------:R-:W-:Y:S05]  /*0320*/  BSYNC.RECONVERGENT B0 ;  /* 0x0000000000007941 */ /* 0x000fea0003800200 */
.L_x_4:
[----:B------:R-:W-:Y:S04]  /*0330*/  BSSY.RECONVERGENT B0, `(.L_x_6) ;  /* 0x000000a000007945 */ /* 0x000fe80003800200 */
        /* <DEDUP_REMOVED lines=9> */
.L_x_7:
[----:B------:R-:W-:Y:S05]  /*03d0*/  BSYNC.RECONVERGENT B0 ;  /* 0x0000000000007941 */ /* 0x000fea0003800200 */
.L_x_6:
[----:B------:R-:W3:Y:S01]  /*03e0*/  LDCU.64 UR4, c[0x0][0x888] ;  /* 0x00011100ff0477ac */ /* 0x000ee20008000a00 */
[----:B------:R-:W-:Y:S02]  /*03f0*/  UISETP.EQ.U32.AND UP1, UPT, UR8, URZ, UPT ;  /* 0x000000ff0800728c */ /* 0x000fe4000bf22070 */
[----:B------:R-:W-:Y:S02]  /*0400*/  UPLOP3.LUT UP3, UPT, UPT, UPT, UPT, 0x80, 0x8 ;  /* 0x000000000008789c */ /* 0x000fe40003f6f070 */
[----:B---3--:R-:W-:-:S04]  /*0410*/  UISETP.NE.U32.AND UP0, UPT, UR4, URZ, UPT ;  /* 0x000000ff0400728c */ /* 0x008fc8000bf05070 */
[----:B------:R-:W-:-:S04]  /*0420*/  UISETP.NE.AND.EX UP0, UPT, UR5, URZ, UPT, UP0 ;  /* 0x000000ff0500728c */ /* 0x000fc8000bf05300 */
[----:B------:R-:W-:-:S04]  /*0430*/  UISETP.EQ.OR.EX UP2, UPT, UR9, URZ, !UP0, UP1 ;  /* 0x000000ff0900728c */ /* 0x000fc8000c742710 */
[----:B------:R-:W-:-:S05]  /*0440*/  UP2UR UR61, UPR, URZ, 0x4 ;  /* 0x00000004ff3d7883 */ /* 0x000fca0008000000 */
[----:B------:R-:W-:Y:S07]  /*0450*/  BRA.U !UP2, `(.L_x_8) ;  /* 0x000000010a207547 */ /* 0x000fee000b800000 */
[----:B------:R-:W-:Y:S01]  /*0460*/  UISETP.NE.U32.AND UP1, UPT, UR8, URZ, UPT ;  /* 0x000000ff0800728c */ /* 0x000fe2000bf25070 */
[----:B-----5:R-:W-:Y:S01]  /*0470*/  FSETP.NEU.AND P0, PT, R39, RZ, PT ;  /* 0x000000ff2700720b */ /* 0x020fe20003f0d000 */
[----:B------:R-:W-:Y:S02]  /*0480*/  USEL UR4, URZ, 0xffffffff, UP0 ;  /* 0xffffffffff047887 */ /* 0x000fe40008000000 */
[----:B------:R-:W-:-:S10]  /*0490*/  UISETP.NE.AND.EX UP1, UPT, UR9, URZ, UPT, UP1 ;  /* 0x000000ff0900728c */ /* 0x000fd4000bf25310 */
[----:B------:R-:W-:Y:S01]  /*04a0*/  VOTEU.ANY UP0, P0 ;  /* 0x0000000000ff7886 */ /* 0x000fe20000000100 */
[----:B------:R-:W-:-:S04]  /*04b0*/  @!UP1 USEL UR4, URZ, 0xffffffff, UP0 ;  /* 0xffffffffff049887 */ /* 0x000fc80008000000 */
[----:B------:R-:W-:-:S04]  /*04c0*/  ULOP3.LUT UR4, UR4, 0x1, URZ, 0xc0, !UPT ;  /* 0x0000000104047892 */ /* 0x000fc8000f8ec0ff */
[----:B------:R-:W-:-:S11]  /*04d0*/  UISETP.NE.U32.AND UP3, UPT, UR4, 0x1, UPT ;  /* 0x000000010400788c */ /* 0x000fd6000bf65070 */
.L_x_8:
[----:B-12---:R-:W1:Y:S01]  /*04e0*/  SHFL.IDX PT, R2, R80, RZ, 0x1f ;  /* 0x00001fff50027589 */ /* 0x006e6200000e0000 */
[----:B------:R-:W-:-:S04]  /*04f0*/  UISETP.NE.AND UP0, UPT, UR22, 0x2, UPT ;  /* 0x000000021600788c */ /* 0x000fc8000bf05270 */
[----:B------:R-:W-:Y:S01]  /*0500*/  USEL UR34, URZ, 0x1, UP0 ;  /* 0x00000001ff227887 */ /* 0x000fe20008000000 */
[----:B-1----:R-:W-:-:S13]  /*0510*/  ISETP.NE.AND P0, PT, R2, RZ, PT ;  /* 0x000000ff0200720c */ /* 0x002fda0003f05270 */
[----:B------:R-:W-:Y:S05]  /*0520*/  @P0 BRA `(.L_x_9) ;  /* 0x0000000400f40947 */ /* 0x000fea0003800000 */
[----:B------:R-:W-:Y:S01]  /*0530*/  ELECT P0, URZ, PT ;  /* 0x0000000000ff782f */ /* 0x000fe20003800000 */
[----:B------:R-:W-:-:S12]  /*0540*/  BSSY.RECONVERGENT B0, `(.L_x_9) ;  /* 0x000007b000007945 */ /* 0x000fd80003800200 */
[----:B------:R-:W-:Y:S05]  /*0550*/  @!P0 BRA `(.L_x_10) ;  /* 0x0000000400e48947 */ /* 0x000fea0003800000 */
[----:B------:R-:W1:Y:S01]  /*0560*/  S2UR UR4, SR_CgaCtaId ;  /* 0x00000000000479c3 */ /* 0x000e620000008800 */
[----:B------:R-:W-:Y:S01]  /*0570*/  UMOV UR5, 0x400 ;  /* 0x0000040000057882 */ /* 0x000fe20000000000 */
[----:B------:R-:W-:Y:S01]  /*0580*/  UMOV UR8, 0x1 ;  /* 0x0000000100087882 */ /* 0x000fe20000000000 */
[----:B------:R-:W-:Y:S01]  /*0590*/  UMOV UR6, 0x2 ;  /* 0x0000000200067882 */ /* 0x000fe20000000000 */
[----:B------:R-:W-:-:S04]  /*05a0*/  UIADD3 UR8, UPT, UPT, -UR8, 0x100000, URZ ;  /* 0x0010000008087890 */ /* 0x000fc8000fffe1ff */
[----:B------:R-:W-:Y:S02]  /*05b0*/  USHF.L.U32 UR9, UR8, 0xb, URZ ;  /* 0x0000000b08097899 */ /* 0x000fe400080006ff */
[----:B------:R-:W-:Y:S02]  /*05c0*/  USHF.L.U32 UR8, UR8, 0x1, URZ ;  /* 0x0000000108087899 */ /* 0x000fe400080006ff */
[----:B------:R-:W-:-:S04]  /*05d0*/  UIADD3 UR6, UPT, UPT, -UR6, 0x100000, URZ ;  /* 0x0010000006067890 */ /* 0x000fc8000fffe1ff */
[----:B------:R-:W-:Y:S02]  /*05e0*/  USHF.L.U32 UR7, UR6, 0xb, URZ ;  /* 0x0000000b06077899 */ /* 0x000fe400080006ff */
[----:B------:R-:W-:Y:S02]  /*05f0*/  USHF.L.U32 UR6, UR6, 0x1, URZ ;  /* 0x0000000106067899 */ /* 0x000fe400080006ff */
[----:B-1----:R-:W-:Y:S01]  /*0600*/  ULEA UR4, UR4, UR5, 0x18 ;  /* 0x0000000504047291 */ /* 0x002fe2000f8ec0ff */
[----:B------:R-:W1:Y:S11]  /*0610*/  FENCE.VIEW.ASYNC.S ;  /* 0x00000000000073c6 */ /* 0x000e760000000000 */
[----:B-1----:R1:W2:Y:S01]  /*0620*/  SYNCS.EXCH.64 URZ, [UR4], UR8 ;  /* 0x0000000804ff75b2 */ /* 0x0022a20008000100 */
[----:B------:R1:W3:Y:S01]  /*0630*/  SYNCS.EXCH.64 URZ, [UR4+0x1b0], UR6 ;  /* 0x0001b00604ff75b2 */ /* 0x0002e20008000100 */
[----:B------:R1:W4:Y:S01]  /*0640*/  SYNCS.EXCH.64 URZ, [UR4+0x8], UR8 ;  /* 0x0000080804ff75b2 */ /* 0x0003220008000100 */
[----:B------:R1:W1:Y:S01]  /*0650*/  SYNCS.EXCH.64 URZ, [UR4+0x1b8], UR6 ;  /* 0x0001b80604ff75b2 */ /* 0x0002620008000100 */
        /* <DEDUP_REMOVED lines=104> */
[----:B--234-:R-:W-:Y:S01]  /*0ce0*/  NOP ;  /* 0x0000000000007918 */ /* 0x01cfe20000000000 */
.L_x_10:
[----:B-1----:R-:W-:Y:S05]  /*0cf0*/  BSYNC.RECONVERGENT B0 ;  /* 0x0000000000007941 */ /* 0x002fea0003800200 */
.L_x_9:
[----:B------:R-:W1:Y:S01]  /*0d00*/  SHFL.IDX PT, R2, R80, RZ, 0x1f ;  /* 0x00001fff50027589 */ /* 0x000e6200000e0000 */
[----:B------:R-:W-:Y:S01]  /*0d10*/  NOP ;  /* 0x0000000000007918 */ /* 0x000fe20000000000 */
[----:B-1----:R-:W-:-:S13]  /*0d20*/  ISETP.NE.AND P0, PT, R2, 0x1, PT ;  /* 0x000000010200780c */ /* 0x002fda0003f05270 */
[----:B------:R-:W-:Y:S05]  /*0d30*/  @P0 BRA `(.L_x_11) ;  /* 0x0000000000400947 */ /* 0x000fea0003800000 */
        /* <DEDUP_REMOVED lines=9> */
[----:B------:R-:W-:Y:S01]  /*0dd0*/  USHF.L.U32 UR6, UR6, 0x1, URZ ;  /* 0x0000000106067899 */ /* 0x000fe200080006ff */
[----:B------:R-:W-:Y:S01]  /*0de0*/  ELECT P0, URZ, PT ;  /* 0x0000000000ff782f */ /* 0x000fe20003800000 */
[----:B-1----:R-:W-:Y:S01]  /*0df0*/  ULEA UR4, UR4, UR5, 0x18 ;  /* 0x0000000504047291 */ /* 0x002fe2000f8ec0ff */
[----:B------:R-:W1:Y:S11]  /*0e00*/  FENCE.VIEW.ASYNC.S ;  /* 0x00000000000073c6 */ /* 0x000e760000000000 */
[----:B-1----:R1:W2:Y:S01]  /*0e10*/  SYNCS.EXCH.64 URZ, [UR4+0x360], UR8 ;  /* 0x0003600804ff75b2 */ /* 0x0022a20008000100 */
[----:B------:R1:W3:Y:S01]  /*0e20*/  SYNCS.EXCH.64 URZ, [UR4+0x368], UR6 ;  /* 0x0003680604ff75b2 */ /* 0x0002e20008000100 */
[----:B------:R-:W-:Y:S01]  /*0e30*/  NOP ;  /* 0x0000000000007918 */ /* 0x000fe20000000000 */
.L_x_11:
[----:B------:R-:W4:Y:S01]  /*0e40*/  SHFL.IDX PT, R2, R80, RZ, 0x1f ;  /* 0x00001fff50027589 */ /* 0x000f2200000e0000 */
[----:B------:R-:W-:Y:S01]  /*0e50*/  NOP ;  /* 0x0000000000007918 */ /* 0x000fe20000000000 */
[----:B----4-:R-:W-:-:S13]  /*0e60*/  ISETP.NE.AND P0, PT, R2, 0x3, PT ;  /* 0x000000030200780c */ /* 0x010fda0003f05270 */
[----:B------:R-:W-:Y:S05]  /*0e70*/  @P0 BRA `(.L_x_12) ;  /* 0x0000000000300947 */ /* 0x000fea0003800000 */
[----:B-1----:R-:W1:Y:S01]  /*0e80*/  S2UR UR6, SR_CgaCtaId ;  /* 0x00000000000679c3 */ /* 0x002e620000008800 */
[----:B------:R-:W-:Y:S01]  /*0e90*/  UMOV UR4, 0x400 ;  /* 0x0000040000047882 */ /* 0x000fe20000000000 */
[----:B------:R-:W-:Y:S01]  /*0ea0*/  UMOV UR5, 0x20 ;  /* 0x0000002000057882 */ /* 0x000fe20000000000 */
[----:B------:R-:W-:Y:S01]  /*0eb0*/  ELECT P0, URZ, PT ;  /* 0x0000000000ff782f */ /* 0x000fe20003800000 */
[----:B-1----:R-:W-:Y:S02]  /*0ec0*/  ULEA UR6, UR6, UR4, 0x18 ;  /* 0x0000000406067291 */ /* 0x002fe4000f8ec0ff */
[----:B------:R-:W-:-:S04]  /*0ed0*/  UIADD3 UR4, UPT, UPT, -UR5, 0x100000, URZ ;  /* 0x0010000005047890 */ /* 0x000fc8000fffe1ff */
[----:B------:R-:W-:Y:S02]  /*0ee0*/  USHF.L.U32 UR5, UR4, 0xb, URZ ;  /* 0x0000000b04057899 */ /* 0x000fe400080006ff */
[----:B------:R-:W-:Y:S01]  /*0ef0*/  USHF.L.U32 UR4, UR4, 0x1, URZ ;  /* 0x0000000104047899 */ /* 0x000fe200080006ff */
[----:B------:R-:W1:Y:S11]  /*0f00*/  FENCE.VIEW.ASYNC.S ;  /* 0x00000000000073c6 */ /* 0x000e760000000000 */
[----:B-1----:R4:W1:Y:S01]  /*0f10*/  SYNCS.EXCH.64 URZ, [UR6+0x370], UR4 ;  /* 0x0003700406ff75b2 */ /* 0x0028620008000100 */
[----:B------:R4:W1:Y:S02]  /*0f20*/  SYNCS.EXCH.64 URZ, [UR6+0x378], UR4 ;  /* 0x0003780406ff75b2 */ /* 0x0008640008000100 */
[----:B----4-:R-:W-:Y:S01]  /*0f30*/  NOP ;  /* 0x0000000000007918 */ /* 0x010fe20000000000 */
.L_x_12:
[----:B------:R-:W4:Y:S01]  /*0f40*/  SHFL.IDX PT, R2, R80, RZ, 0x1f ;  /* 0x00001fff50027589 */ /* 0x000f2200000e0000 */
[----:B------:R-:W-:Y:S01]  /*0f50*/  NOP ;  /* 0x0000000000007918 */ /* 0x000fe20000000000 */
[----:B----4-:R-:W-:-:S13]  /*0f60*/  ISETP.NE.AND P0, PT, R2, 0x4, PT ;  /* 0x000000040200780c */ /* 0x010fda0003f05270 */
[----:B------:R-:W-:Y:S05]  /*0f70*/  @P0 BRA `(.L_x_13) ;  /* 0x00000000004c0947 */ /* 0x000fea0003800000 */
[----:B-1----:R-:W1:Y:S01]  /*0f80*/  S2UR UR6, SR_CgaCtaId ;  /* 0x00000000000679c3 */ /* 0x002e620000008800 */
[----:B------:R-:W-:Y:S01]  /*0f90*/  UMOV UR4, 0x1e0 ;  /* 0x000001e000047882 */ /* 0x000fe20000000000 */
[----:B------:R-:W-:Y:S01]  /*0fa0*/  UMOV UR5, 0x400 ;  /* 0x0000040000057882 */ /* 0x000fe20000000000 */
[----:B------:R-:W-:Y:S01]  /*0fb0*/  USEL UR4, UR4, 0x1a0, UP3 ;  /* 0x000001a004047887 */ /* 0x000fe20009800000 */
[----:B------:R-:W-:Y:S01]  /*0fc0*/  UMOV UR8, 0x1 ;  /* 0x0000000100087882 */ /* 0x000fe20000000000 */
[----:B------:R-:W-:Y:S01]  /*0fd0*/  ELECT P0, URZ, PT ;  /* 0x0000000000ff782f */ /* 0x000fe20003800000 */
[----:B------:R-:W-:-:S04]  /*0fe0*/  UIADD3 UR8, UPT, UPT, -UR8, 0x100000, URZ ;  /* 0x0010000008087890 */ /* 0x000fc8000fffe1ff */
[----:B------:R-:W-:Y:S02]  /*0ff0*/  USHF.L.U32 UR9, UR8, 0xb, URZ ;  /* 0x0000000b08097899 */ /* 0x000fe400080006ff */
[----:B------:R-:W-:Y:S02]  /*1000*/  USHF.L.U32 UR8, UR8, 0x1, URZ ;  /* 0x0000000108087899 */ /* 0x000fe400080006ff */
[----:B-1----:R-:W-:Y:S02]  /*1010*/  ULEA UR6, UR6, UR5, 0x18 ;  /* 0x0000000506067291 */ /* 0x002fe4000f8ec0ff */
[----:B------:R-:W-:-:S04]  /*1020*/  UIADD3 UR4, UPT, UPT, -UR4, 0x100000, URZ ;  /* 0x0010000004047890 */ /* 0x000fc8000fffe1ff */
[----:B------:R-:W-:Y:S02]  /*1030*/  USHF.L.U32 UR5, UR4, 0xb, URZ ;  /* 0x0000000b04057899 */ /* 0x000fe400080006ff */
[----:B------:R-:W-:Y:S01]  /*1040*/  USHF.L.U32 UR4, UR4, 0x1, URZ ;  /* 0x0000000104047899 */ /* 0x000fe200080006ff */
[----:B------:R-:W1:Y:S03]  /*1050*/  FENCE.VIEW.ASYNC.S ;  /* 0x00000000000073c6 */ /* 0x000e660000000000 */
[----:B-1----:R4:W1:Y:S08]  /*1060*/  SYNCS.EXCH.64 URZ, [UR6+0x380], UR8 ;  /* 0x0003800806ff75b2 */ /* 0x0028700008000100 */
[----:B------:R4:W1:Y:S01]  /*1070*/  SYNCS.EXCH.64 URZ, [UR6+0x390], UR4 ;  /* 0x0003900406ff75b2 */ /* 0x0008620008000100 */
[----:B------:R4:W1:Y:S01]  /*1080*/  SYNCS.EXCH.64 URZ, [UR6+0x388], UR8 ;  /* 0x0003880806ff75b2 */ /* 0x0008620008000100 */
[----:B------:R4:W1:Y:S02]  /*1090*/  SYNCS.EXCH.64 URZ, [UR6+0x398], UR4 ;  /* 0x0003980406ff75b2 */ /* 0x0008640008000100 */
[----:B----4-:R-:W-:Y:S01]  /*10a0*/  NOP ;  /* 0x0000000000007918 */ /* 0x010fe20000000000 */
.L_x_13:
[----:B------:R-:W4:Y:S01]  /*10b0*/  SHFL.IDX PT, R2, R80, RZ, 0x1f ;  /* 0x00001fff50027589 */ /* 0x000f2200000e0000 */
[----:B------:R-:W-:Y:S01]  /*10c0*/  NOP ;  /* 0x0000000000007918 */ /* 0x000fe20000000000 */
[----:B----4-:R-:W-:-:S13]  /*10d0*/  ISETP.NE.AND P0, PT, R2, 0x5, PT ;  /* 0x000000050200780c */ /* 0x010fda0003f05270 */
[----:B------:R-:W-:Y:S05]  /*10e0*/  @P0 BRA `(.L_x_14) ;  /* 0x0000000000580947 */ /* 0x000fea0003800000 */
[----:B-1----:R-:W1:Y:S01]  /*10f0*/  S2UR UR4, SR_CgaCtaId ;  /* 0x00000000000479c3 */ /* 0x002e620000008800 */
        /* <DEDUP_REMOVED lines=12> */
[----:B-1----:R4:W1:Y:S01]  /*11c0*/  SYNCS.EXCH.64 URZ, [UR4+0x3a0], UR8 ;  /* 0x0003a00804ff75b2 */ /* 0x0028620008000100 */
[----:B------:R4:W1:Y:S01]  /*11d0*/  SYNCS.EXCH.64 URZ, [UR4+0x3c0], UR6 ;  /* 0x0003c00604ff75b2 */ /* 0x0008620008000100 */
[----:B------:R4:W1:Y:S01]  /*11e0*/  SYNCS.EXCH.64 URZ, [UR4+0x3a8], UR8 ;  /* 0x0003a80804ff75b2 */ /* 0x0008620008000100 */
[----:B------:R4:W1:Y:S01]  /*11f0*/  SYNCS.EXCH.64 URZ, [UR4+0x3c8], UR6 ;  /* 0x0003c80604ff75b2 */ /* 0x0008620008000100 */
[----:B------:R4:W1:Y:S01]  /*1200*/  SYNCS.EXCH.64 URZ, [UR4+0x3b0], UR8 ;  /* 0x0003b00804ff75b2 */ /* 0x0008620008000100 */
[----:B------:R4:W1:Y:S01]  /*1210*/  SYNCS.EXCH.64 URZ, [UR4+0x3d0], UR6 ;  /* 0x0003d00604ff75b2 */ /* 0x0008620008000100 */
[----:B------:R4:W1:Y:S01]  /*1220*/  SYNCS.EXCH.64 URZ, [UR4+0x3b8], UR8 ;  /* 0x0003b80804ff75b2 */ /* 0x0008620008000100 */
[----:B------:R4:W1:Y:S02]  /*1230*/  SYNCS.EXCH.64 URZ, [UR4+0x3d8], UR6 ;  /* 0x0003d80604ff75b2 */ /* 0x0008640008000100 */
[----:B----4-:R-:W-:Y:S01]  /*1240*/  NOP ;  /* 0x0000000000007918 */ /* 0x010fe20000000000 */
.L_x_14:
[----:B------:R-:W4:Y:S01]  /*1250*/  SHFL.IDX PT, R2, R80, RZ, 0x1f ;  /* 0x00001fff50027589 */ /* 0x000f2200000e0000 */
[----:B------:R-:W1:Y:S01]  /*1260*/  S2UR UR48, SR_CgaCtaId ;  /* 0x00000000003079c3 */ /* 0x000e620000008800 */
[----:B------:R-:W-:Y:S01]  /*1270*/  NOP ;  /* 0x0000000000007918 */ /* 0x000fe20000000000 */
[----:B----4-:R-:W-:-:S13]  /*1280*/  ISETP.NE.AND P0, PT, R2, 0x3, PT ;  /* 0x000000030200780c */ /* 0x010fda0003f05270 */
[----:B-1----:R-:W-:Y:S05]  /*1290*/  @P0 BRA `(.L_x_15) ;  /* 0x0000000000340947 */ /* 0x002fea0003800000 */
[----:B------:R-:W-:Y:S01]  /*12a0*/  UMOV UR4, 0x400 ;  /* 0x0000040000047882 */ /* 0x000fe20000000000 */
[----:B------:R-:W-:Y:S01]  /*12b0*/  UMOV UR6, 0x20 ;  /* 0x0000002000067882 */ /* 0x000fe20000000000 */
[----:B------:R-:W-:Y:S02]  /*12c0*/  ULEA UR4, UR48, UR4, 0x18 ;  /* 0x0000000430047291 */ /* 0x000fe4000f8ec0ff */
[----:B------:R-:W-:-:S04]  /*12d0*/  UIADD3 UR6, UPT, UPT, -UR6, 0x100000, URZ ;  /* 0x0010000006067890 */ /* 0x000fc8000fffe1ff */
[----:B------:R-:W-:Y:S02]  /*12e0*/  USHF.L.U32 UR7, UR6, 0xb, URZ ;  /* 0x0000000b06077899 */ /* 0x000fe400080006ff */
[----:B------:R-:W-:Y:S01]  /*12f0*/  USHF.L.U32 UR6, UR6, 0x1, URZ ;  /* 0x0000000106067899 */ /* 0x000fe200080006ff */
[----:B------:R-:W-:Y:S01]  /*1300*/  ELECT P0, URZ, PT ;  /* 0x0000000000ff782f */ /* 0x000fe20003800000 */
[----:B------:R-:W1:Y:S10]  /*1310*/  FENCE.VIEW.ASYNC.S ;  /* 0x00000000000073c6 */ /* 0x000e740000000000 */
[----:B-1----:R1:W4:Y:S01]  /*1320*/  SYNCS.EXCH.64 URZ, [UR4+0x3e0], UR6 ;  /* 0x0003e00604ff75b2 */ /* 0x0023220008000100 */
[----:B------:R1:W1:Y:S01]  /*1330*/  SYNCS.EXCH.64 URZ, [UR4+0x3f0], UR6 ;  /* 0x0003f00604ff75b2 */ /* 0x0002620008000100 */
[----:B------:R1:W1:Y:S01]  /*1340*/  SYNCS.EXCH.64 URZ, [UR4+0x3e8], UR6 ;  /* 0x0003e80604ff75b2 */ /* 0x0002620008000100 */
[----:B------:R1:W1:Y:S01]  /*1350*/  SYNCS.EXCH.64 URZ, [UR4+0x3f8], UR6 ;  /* 0x0003f80604ff75b2 */ /* 0x0002620008000100 */
[----:B------:R-:W-:Y:S01]  /*1360*/  NOP ;  /* 0x0000000000007918 */ /* 0x000fe20000000000 */
.L_x_15:
[----:B-1----:R-:W1:Y:S01]  /*1370*/  LDCU UR4, c[0x0][0x36c] ;  /* 0x00006d80ff0477ac */ /* 0x002e620008000800 */
[----:B------:R-:W-:Y:S01]  /*1380*/  ISETP.NE.OR P3, PT, R0, 0x2, !P3 ;  /* 0x000000020000780c */ /* 0x000fe20005f65670 */
[----:B------:R-:W-:Y:S01]  /*1390*/  NOP ;  /* 0x0000000000007918 */ /* 0x000fe20000000000 */
[----:B------:R-:W-:Y:S01]  /*13a0*/  LOP3.LUT R0, R76, 0x1f, RZ, 0xc0, !PT ;  /* 0x0000001f4c007812 */ /* 0x000fe200078ec0ff */
[----:B------:R-:W-:Y:S02]  /*13b0*/  UISETP.NE.AND UP4, UPT, UR22, URZ, UPT ;  /* 0x000000ff1600728c */ /* 0x000fe4000bf85270 */
[----:B-1----:R-:W-:-:S09]  /*13c0*/  UISETP.EQ.U32.AND UP5, UPT, UR4, 0x1, UPT ;  /* 0x000000010400788c */ /* 0x002fd2000bfa2070 */
[----:B------:R-:W-:Y:S05]  /*13d0*/  BRA.U !UP5, `(.L_x_16) ;  /* 0x000000010d087547 */ /* 0x000fea000b800000 */
[----:B--234-:R-:W-:Y:S01]  /*13e0*/  UCGABAR_ARV ;  /* 0x00000000000079c7 */ /* 0x01cfe20008000000 */
[----:B------:R-:W-:Y:S05]  /*13f0*/  BRA `(.L_x_17) ;  /* 0x0000000000047947 */ /* 0x000fea0003800000 */
.L_x_16:
[----:B--234-:R-:W-:Y:S01]  /*1400*/  NOP ;  /* 0x0000000000007918 */ /* 0x01cfe20000000000 */
.L_x_17:
[----:B------:R-:W1:Y:S01]  /*1410*/  S2UR UR7, SR_CTAID.X ;  /* 0x00000000000779c3 */ /* 0x000e620000002500 */
[----:B------:R-:W-:-:S05]  /*1420*/  CS2R.32 R3, SR_CgaSize ;  /* 0x0000000000037805 */ /* 0x000fca0000008a00 */
[----:B------:R-:W-:-:S05]  /*1430*/  IMAD R3, R3, -0xa0, RZ ;  /* 0xffffff6003037824 */ /* 0x000fca00078e02ff */
[----:B------:R-:W-:-:S14]  /*1440*/  R2UR UR5, R3 ;  /* 0x00000000030572ca */ /* 0x000fdc00000e0000 */
[----:B------:R-:W2:Y:S01]  /*1450*/  LDCU UR5, c[0x0][UR5+0x2b0] ;  /* 0x00005600050577ac */ /* 0x000ea20008000800 */
[----:B------:R-:W-:-:S05]  /*1460*/  CS2R.32 R3, SR_CgaSize ;  /* 0x0000000000037805 */ /* 0x000fca0000008a00 */
[----:B------:R-:W-:-:S05]  /*1470*/  IMAD R3, R3, -0xa0, RZ ;  /* 0xffffff6003037824 */ /* 0x000fca00078e02ff */
[----:B------:R-:W-:-:S14]  /*1480*/  R2UR UR4, R3 ;  /* 0x00000000030472ca */ /* 0x000fdc00000e0000 */
[----:B------:R-:W3:Y:S01]  /*1490*/  LDCU UR4, c[0x0][UR4+0x2b4] ;  /* 0x00005680040477ac */ /* 0x000ee20008000800 */
[----:B------:R-:W4:Y:S01]  /*14a0*/  S2UR UR8, SR_CTAID.Y ;  /* 0x00000000000879c3 */ /* 0x000f220000002600 */
[----:B------:R-:W3:Y:S01]  /*14b0*/  LDCU UR23, c[0x0][0xb24] ;  /* 0x00016480ff1777ac */ /* 0x000ee20008000800 */
[----:B------:R-:W-:-:S05]  /*14c0*/  CS2R.32 R3, SR_CgaSize ;  /* 0x0000000000037805 */ /* 0x000fca0000008a00 */
[----:B------:R-:W-:-:S05]  /*14d0*/  IMAD R3, R3, -0xa0, RZ ;  /* 0xffffff6003037824 */ /* 0x000fca00078e02ff */
[----:B------:R-:W-:-:S14]  /*14e0*/  R2UR UR60, R3 ;  /* 0x00000000033c72ca */ /* 0x000fdc00000e0000 */
[----:B------:R-:W3:Y:S01]  /*14f0*/  LDCU UR60, c[0x0][UR60+0x2a0] ;  /* 0x000054003c3c77ac */ /* 0x000ee20008000800 */
[----:B------:R-:W1:Y:S01]  /*1500*/  S2UR UR36, SR_CTAID.Z ;  /* 0x00000000002479c3 */ /* 0x000e620000002700 */
[----:B------:R-:W-:-:S05]  /*1510*/  CS2R.32 R3, SR_CgaSize ;  /* 0x0000000000037805 */ /* 0x000fca0000008a00 */
[----:B------:R-:W-:-:S05]  /*1520*/  IMAD R3, R3, -0xa0, RZ ;  /* 0xffffff6003037824 */ /* 0x000fca00078e02ff */
[----:B------:R-:W-:-:S14]  /*1530*/  R2UR UR57, R3 ;  /* 0x00000000033972ca */ /* 0x000fdc00000e0000 */
[----:B------:R-:W3:Y:S01]  /*1540*/  LDCU UR57, c[0x0][UR57+0x2a4] ;  /* 0x00005480393977ac */ /* 0x000ee20008000800 */
[----:B------:R-:W3:Y:S01]  /*1550*/  LDCU UR40, c[0x0][0xb24] ;  /* 0x00016480ff2877ac */ /* 0x000ee20008000800 */
[----:B-1----:R-:W-:Y:S01]  /*1560*/  I2FP.F32.U32 R3, UR7 ;  /* 0x0000000700037c45 */ /* 0x002fe20008201000 */
[----:B------:R-:W1:Y:S04]  /*1570*/  LDCU UR26, c[0x0][0xb30] ;  /* 0x00016600ff1a77ac */ /* 0x000e680008000800 */
[----:B--2---:R-:W-:Y:S01]  /*1580*/  FMUL R3, R3, UR5 ;  /* 0x0000000503037c20 */ /* 0x004fe20008400000 */
[----:B------:R-:W-:Y:S01]  /*1590*/  USHF.L.U32 UR24, UR48, 0xa, URZ ;  /* 0x0000000a30187899 */ /* 0x000fe200080006ff */
[----:B----4-:R-:W-:Y:S01]  /*15a0*/  I2FP.F32.U32 R2, UR8 ;  /* 0x0000000800027c45 */ /* 0x010fe20008201000 */
[----:B---3--:R-:W-:-:S03]  /*15b0*/  UISETP.GE.AND UP2, UPT, UR23, 0x1, UPT ;  /* 0x000000011700788c */ /* 0x008fc6000bf46270 */
[----:B------:R-:W2:Y:S01]  /*15c0*/  F2I.U32.TRUNC.NTZ R3, R3 ;  /* 0x0000000300037305 */ /* 0x000ea2000020f000 */
[----:B------:R-:W-:Y:S01]  /*15d0*/  UMOV UR46, UR7 ;  /* 0x00000007002e7c82 */ /* 0x000fe20008000000 */
[----:B------:R-:W-:Y:S01]  /*15e0*/  FMUL R2, R2, UR4 ;  /* 0x0000000402027c20 */ /* 0x000fe20008400000 */
[----:B------:R-:W-:-:S05]  /*15f0*/  UMOV UR45, UR8 ;  /* 0x00000008002d7c82 */ /* 0x000fca0008000000 */
[----:B------:R-:W3:Y:S01]  /*1600*/  F2I.U32.TRUNC.NTZ R2, R2 ;  /* 0x0000000200027305 */ /* 0x000ee2000020f000 */
[----:B--2---:R-:W-:Y:S02]  /*1610*/  R2UR UR4, R3 ;  /* 0x00000000030472ca */ /* 0x004fe400000e0000 */
[----:B---3--:R-:W-:Y:S02]  /*1620*/  R2UR UR6, R2 ;  /* 0x00000000020672ca */ /* 0x008fe400000e0000 */
[----:B------:R-:W-:-:S09]  /*1630*/  PRMT R2, RZ, 0x7610, R2 ;  /* 0x00007610ff027816 */ /* 0x000fd20000000002 */
[----:B------:R-:W-:-:S04]  /*1640*/  UIADD3 UR5, UPT, UPT, -UR4, URZ, URZ ;  /* 0x000000ff04057290 */ /* 0x000fc8000fffe1ff */
[----:B------:R-:W-:Y:S02]  /*1650*/  UIMAD UR60, UR60, UR5, UR7 ;  /* 0x000000053c3c72a4 */ /* 0x000fe4000f8e0207 */
[----:B------:R-:W-:-:S04]  /*1660*/  UIADD3 UR4, UPT, UPT, -UR6, URZ, URZ ;  /* 0x000000ff06047290 */ /* 0x000fc8000fffe1ff */
[----:B------:R-:W-:Y:S01]  /*1670*/  UIMAD UR57, UR57, UR4, UR8 ;  /* 0x00000004393972a4 */ /* 0x000fe2000f8e0208 */
[----:B-1----:R-:W-:Y:S11]  /*1680*/  BRA.U UP4, `(.L_x_18) ;  /* 0x0000000104247547 */ /* 0x002ff6000b800000 */
[----:B------:R-:W-:Y:S02]  /*1690*/  UISETP.NE.AND UP0, UPT, UR57, URZ, UPT ;  /* 0x000000ff3900728c */ /* 0x000fe4000bf05270 */
[----:B------:R-:W-:Y:S02]  /*16a0*/  UISETP.NE.AND UP1, UPT, UR57, 0x1, UPT ;  /* 0x000000013900788c */ /* 0x000fe4000bf25270 */
[----:B------:R-:W-:Y:S02]  /*16b0*/  UISETP.EQ.OR UP0, UPT, UR60, URZ, !UP0 ;  /* 0x000000ff3c00728c */ /* 0x000fe4000c702670 */
[----:B------:R-:W-:Y:S02]  /*16c0*/  USEL UR4, URZ, 0x2, UP1 ;  /* 0x00000002ff047887 */ /* 0x000fe40008800000 */
[----:B------:R-:W-:Y:S02]  /*16d0*/  USEL UR5, URZ, 0x1, !UP0 ;  /* 0x00000001ff057887 */ /* 0x000fe4000c000000 */
[----:B------:R-:W-:-:S04]  /*16e0*/  UISETP.NE.AND UP0, UPT, UR60, URZ, UPT ;  /* 0x000000ff3c00728c */ /* 0x000fc8000bf05270 */
[----:B------:R-:W-:-:S04]  /*16f0*/  USEL UR4, UR4, 0x2, UP0 ;  /* 0x0000000204047887 */ /* 0x000fc80008000000 */
[----:B------:R-:W-:-:S06]  /*1700*/  UIADD3 UR4, UPT, UPT, UR5, UR4, URZ ;  /* 0x0000000405047290 */ /* 0x000fcc000fffe0ff */
[----:B------:R-:W-:Y:S02]  /*1710*/  MOV R2, UR4 ;  /* 0x0000000400027c02 */ /* 0x000fe40008000f00 */
.L_x_18:
[----:B------:R-:W-:Y:S05]  /*1720*/  BRA.U !UP2, `(.L_x_19) ;  /* 0x000000010ad47547 */ /* 0x000fea000b800000 */
[----:B------:R-:W1:Y:S01]  /*1730*/  LDCU.128 UR12, c[0x0][0xb10] ;  /* 0x00016200ff0c77ac */ /* 0x000e620008000c00 */
[----:B------:R-:W2:Y:S01]  /*1740*/  LDCU UR6, c[0x0][0x370] ;  /* 0x00006e00ff0677ac */ /* 0x000ea20008000800 */
[----:B------:R-:W3:Y:S01]  /*1750*/  LDCU UR5, c[0x0][0x374] ;  /* 0x00006e80ff0577ac */ /* 0x000ee20008000800 */
[----:B------:R-:W4:Y:S01]  /*1760*/  LDCU UR25, c[0x0][0xb0c] ;  /* 0x00016180ff1977ac */ /* 0x000f220008000800 */
[----:B------:R-:W4:Y:S01]  /*1770*/  LDCU UR4, c[0x0][0xb20] ;  /* 0x00016400ff0477ac */ /* 0x000f220008000800 */
[----:B------:R-:W4:Y:S01]  /*1780*/  LDCU.64 UR8, c[0x0][0xb28] ;  /* 0x00016500ff0877ac */ /* 0x000f220008000a00 */
[----:B-1----:R-:W-:Y:S02]  /*1790*/  UISETP.NE.AND UP0, UPT, UR14, 0x1, UPT ;  /* 0x000000010e00788c */ /* 0x002fe4000bf05270 */
[----:B---3--:R-:W-:Y:S02]  /*17a0*/  UIMAD.WIDE.U32 UR10, UR5, UR15, URZ ;  /* 0x0000000f050a72a5 */ /* 0x008fe4000f8e00ff */
[----:B--2---:R-:W-:-:S02]  /*17b0*/  UIMAD.WIDE.U32 UR18, UR6, UR12, URZ ;  /* 0x0000000c061272a5 */ /* 0x004fc4000f8e00ff */
[----:B----4-:R-:W-:Y:S02]  /*17c0*/  UISETP.NE.AND UP1, UPT, UR25, 0x1, UPT ;  /* 0x000000011900788c */ /* 0x010fe4000bf25270 */
[----:B------:R-:W-:Y:S01]  /*17d0*/  UISETP.NE.AND UP2, UPT, UR23, 0x1, UPT ;  /* 0x000000011700788c */ /* 0x000fe2000bf45270 */
[----:B------:R-:W-:Y:S02]  /*17e0*/  UMOV UR10, UR11 ;  /* 0x0000000b000a7c82 */ /* 0x000fe40008000000 */
[----:B------:R-:W-:Y:S01]  /*17f0*/  UMOV UR18, UR19 ;  /* 0x0000001300127c82 */ /* 0x000fe20008000000 */
[----:B------:R-:W-:Y:S02]  /*1800*/  @UP0 USHF.R.U32.HI UR5, URZ, UR4, UR10 ;  /* 0x00000004ff050299 */ /* 0x000fe4000801160a */
[----:B------:R-:W-:Y:S02]  /*1810*/  UIMAD.WIDE.U32 UR20, UR45, UR15, URZ ;  /* 0x0000000f2d1472a5 */ /* 0x000fe4000f8e00ff */
[----:B------:R-:W-:-:S02]  /*1820*/  UIMAD.WIDE.U32 UR10, UR5, UR8, URZ ;  /* 0x00000008050a72a5 */ /* 0x000fc4000f8e00ff */
[----:B------:R-:W-:Y:S02]  /*1830*/  @UP1 USHF.R.U32.HI UR6, URZ, UR13, UR18 ;  /* 0x0000000dff061299 */ /* 0x000fe40008011612 */
[----:B------:R-:W-:Y:S02]  /*1840*/  UIMAD.WIDE.U32 UR16, UR46, UR12, URZ ;  /* 0x0000000c2e1072a5 */ /* 0x000fe4000f8e00ff */
[----:B------:R-:W-:Y:S01]  /*1850*/  UIMAD.WIDE.U32 UR18, UR6, UR8, URZ ;  /* 0x00000008061272a5 */ /* 0x000fe2000f8e00ff */
[----:B------:R-:W-:Y:S01]  /*1860*/  UMOV UR20, UR21 ;  /* 0x0000001500147c82 */ /* 0x000fe20008000000 */
[----:B------:R-:W-:Y:S01]  /*1870*/  UMOV UR10, UR11 ;  /* 0x0000000b000a7c82 */ /* 0x000fe20008000000 */
[----:B------:R-:W-:Y:S02]  /*1880*/  USHF.R.U32.HI UR20, URZ, UR4, UR20 ;  /* 0x00000004ff147299 */ /* 0x000fe40008011614 */
[----:B------:R-:W-:Y:S02]  /*1890*/  @UP2 USHF.R.U32.HI UR5, URZ, UR9, UR10 ;  /* 0x00000009ff052299 */ /* 0x000fe4000801160a */
[----:B------:R-:W-:Y:S01]  /*18a0*/  UMOV UR7, UR19 ;  /* 0x0000001300077c82 */ /* 0x000fe20008000000 */
[----:B------:R-:W-:Y:S01]  /*18b0*/  UMOV UR16, UR17 ;  /* 0x0000001100107c82 */ /* 0x000fe20008000000 */
[----:B------:R-:W-:-:S02]  /*18c0*/  @UP2 USHF.R.U32.HI UR6, URZ, UR9, UR7 ;  /* 0x00000009ff062299 */ /* 0x000fc40008011607 */
[----:B------:R-:W-:Y:S02]  /*18d0*/  USHF.R.U32.HI UR13, URZ, UR13, UR16 ;  /* 0x0000000dff0d7299 */ /* 0x000fe40008011610 */
[----:B------:R-:W-:Y:S02]  /*18e0*/  USEL UR4, UR45, UR20, !UP0 ;  /* 0x000000142d047287 */ /* 0x000fe4000c000000 */
[----:B------:R-:W-:Y:S02]  /*18f0*/  UIMAD UR7, UR5, UR23, URZ ;  /* 0x00000017050772a4 */ /* 0x000fe4000f8e02ff */
[----:B------:R-:W-:Y:S02]  /*1900*/  USEL UR5, UR46, UR13, !UP1 ;  /* 0x0000000d2e057287 */ /* 0x000fe4000c800000 */
[----:B------:R-:W-:Y:S02]  /*1910*/  UIMAD UR12, UR6, UR23, URZ ;  /* 0x00000017060c72a4 */ /* 0x000fe4000f8e02ff */
[----:B------:R-:W-:-:S02]  /*1920*/  UISETP.GE.AND UP0, UPT, UR4, UR7, UPT ;  /* 0x000000070400728c */ /* 0x000fc4000bf06270 */
[----:B------:R-:W-:Y:S02]  /*1930*/  UIMAD.WIDE.U32 UR10, UR4, UR8, URZ ;  /* 0x00000008040a72a5 */ /* 0x000fe4000f8e00ff */
[----:B------:R-:W-:Y:S02]  /*1940*/  UISETP.GE.OR UP0, UPT, UR5, UR12, UP0 ;  /* 0x0000000c0500728c */ /* 0x000fe40008706670 */
[----:B------:R-:W-:Y:S02]  /*1950*/  UIMAD.WIDE.U32 UR12, UR5, UR8, URZ ;  /* 0x00000008050c72a5 */ /* 0x000fe4000f8e00ff */
[----:B------:R-:W-:Y:S01]  /*1960*/  UIADD3 UR10, UPT, UPT, -UR4, URZ, URZ ;  /* 0x000000ff040a7290 */ /* 0x000fe2000fffe1ff */
[----:B------:R-:W-:Y:S01]  /*1970*/  UMOV UR8, UR11 ;  /* 0x0000000b00087c82 */ /* 0x000fe20008000000 */
[----:B------:R-:W-:Y:S02]  /*1980*/  UIADD3 UR11, UPT, UPT, -UR5, URZ, URZ ;  /* 0x000000ff050b7290 */ /* 0x000fe4000fffe1ff */
[----:B------:R-:W-:-:S03]  /*1990*/  USHF.R.U32.HI UR8, URZ, UR9, UR8 ;  /* 0x00000009ff087299 */ /* 0x000fc60008011608 */
[----:B------:R-:W-:Y:S01]  /*19a0*/  @!UP0 UMOV UR7, UR13 ;  /* 0x0000000d00078c82 */ /* 0x000fe20008000000 */
[----:B------:R-:W-:Y:S02]  /*19b0*/  UIMAD UR45, UR14, UR10, UR45 ;  /* 0x0000000a0e2d72a4 */ /* 0x000fe4000f8e022d */
[----:B------:R-:W-:Y:S02]  /*19c0*/  USEL UR8, UR4, UR8, !UP2 ;  /* 0x0000000804087287 */ /* 0x000fe4000d000000 */
[----:B------:R-:W-:Y:S02]  /*19d0*/  @!UP0 USHF.R.U32.HI UR7, URZ, UR9, UR7 ;  /* 0x00000009ff078299 */ /* 0x000fe40008011607 */
[----:B------:R-:W-:Y:S02]  /*19e0*/  UIADD3 UR9, UPT, UPT, -UR8, URZ, URZ ;  /* 0x000000ff08097290 */ /* 0x000fe4000fffe1ff */
[----:B------:R-:W-:Y:S02]  /*19f0*/  @!UP0 USEL UR7, UR5, UR7, !UP2 ;  /* 0x0000000705078287 */ /* 0x000fe4000d000000 */
[----:B------:R-:W-:-:S02]  /*1a00*/  UIMAD UR9, UR23, UR9, UR4 ;  /* 0x00000009170972a4 */ /* 0x000fc4000f8e0204 */
[----:B------:R-:W-:Y:S02]  /*1a10*/  @!UP0 UIADD3 UR8, UPT, UPT, UR8, -UR7, URZ ;  /* 0x8000000708088290 */ /* 0x000fe4000fffe0ff */
[----:B------:R-:W-:Y:S02]  /*1a20*/  @!UP0 UIMAD UR6, UR9, UR6, UR7 ;  /* 0x00000006090682a4 */ /* 0x000fe4000f8e0207 */
[----:B------:R-:W-:Y:S02]  /*1a30*/  @!UP0 UIMAD UR4, UR8, UR23, UR5 ;  /* 0x00000017080482a4 */ /* 0x000fe4000f8e0205 */
[----:B------:R-:W-:Y:S02]  /*1a40*/  UIMAD UR46, UR25, UR11, UR46 ;  /* 0x0000000b192e72a4 */ /* 0x000fe4000f8e022e */
[----:B------:R-:W-:Y:S01]  /*1a50*/  UIMAD UR45, UR4, UR14, UR45 ;  /* 0x0000000e042d72a4 */ /* 0x000fe2000f8e022d */
[----:B------:R-:W-:Y:S02]  /*1a60*/  @!UP0 UMOV UR5, UR6 ;  /* 0x0000000600058c82 */ /* 0x000fe40008000000 */
[----:B------:R-:W-:-:S12]  /*1a70*/  UIMAD UR46, UR5, UR25, UR46 ;  /* 0x00000019052e72a4 */ /* 0x000fd8000f8e022e */
.L_x_19:
[----:B------:R-:W-:Y:S02]  /*1a80*/  UISETP.NE.AND UP1, UPT, UR26, 0x1, UPT ;  /* 0x000000011a00788c */ /* 0x000fe4000bf25270 */
[----:B------:R-:W-:Y:S02]  /*1a90*/  UISETP.NE.AND UP0, UPT, UR22, 0x2, UPT ;  /* 0x000000021600788c */ /* 0x000fe4000bf05270 */
[----:B------:R-:W-:-:S05]  /*1aa0*/  ULOP3.LUT UR21, UR24, 0x400, URZ, 0xc0, !UPT ;  /* 0x0000040018157892 */ /* 0x000fca000f8ec0ff */
[----:B------:R-:W-:Y:S07]  /*1ab0*/  BRA.U UP1, `(.L_x_20) ;  /* 0x0000000101447547 */ /* 0x000fee000b800000 */
[----:B------:R-:W1:Y:S01]  /*1ac0*/  LDCU.128 UR8, c[0x0][0xb10] ;  /* 0x00016200ff0877ac */ /* 0x000e620008000c00 */
[----:B------:R-:W2:Y:S01]  /*1ad0*/  LDCU UR12, c[0x0][0xb0c] ;  /* 0x00016180ff0c77ac */ /* 0x000ea20008000800 */
[----:B------:R-:W3:Y:S01]  /*1ae0*/  LDCU UR13, c[0x0][0xb20] ;  /* 0x00016400ff0d77ac */ /* 0x000ee20008000800 */
[----:B-1----:R-:W-:Y:S02]  /*1af0*/  UIMAD.WIDE.U32 UR6, UR46, UR8, URZ ;  /* 0x000000082e0672a5 */ /* 0x002fe4000f8e00ff */
[----:B------:R-:W-:Y:S02]  /*1b00*/  UIMAD.WIDE.U32 UR4, UR45, UR11, URZ ;  /* 0x0000000b2d0472a5 */ /* 0x000fe4000f8e00ff */
[----:B--2---:R-:W-:Y:S02]  /*1b10*/  UISETP.NE.AND UP2, UPT, UR12, 0x1, UPT ;  /* 0x000000010c00788c */ /* 0x004fe4000bf45270 */
[----:B------:R-:W-:Y:S01]  /*1b20*/  UISETP.NE.AND UP1, UPT, UR10, 0x1, UPT ;  /* 0x000000010a00788c */ /* 0x000fe2000bf25270 */
[----:B------:R-:W-:-:S02]  /*1b30*/  UMOV UR6, UR7 ;  /* 0x0000000700067c82 */ /* 0x000fc40008000000 */
[----:B------:R-:W-:Y:S01]  /*1b40*/  UMOV UR4, UR5 ;  /* 0x0000000500047c82 */ /* 0x000fe20008000000 */
[----:B------:R-:W-:Y:S02]  /*1b50*/  USHF.R.U32.HI UR6, URZ, UR9, UR6 ;  /* 0x00000009ff067299 */ /* 0x000fe40008011606 */
[----:B---3--:R-:W-:Y:S02]  /*1b60*/  USHF.R.U32.HI UR4, URZ, UR13, UR4 ;  /* 0x0000000dff047299 */ /* 0x008fe40008011604 */
[----:B------:R-:W-:Y:S02]  /*1b70*/  USEL UR5, UR46, UR6, !UP2 ;  /* 0x000000062e057287 */ /* 0x000fe4000d000000 */
[----:B------:R-:W-:-:S04]  /*1b80*/  USEL UR4, UR45, UR4, !UP1 ;  /* 0x000000042d047287 */ /* 0x000fc8000c800000 */
[----:B------:R-:W-:Y:S02]  /*1b90*/  UIADD3 UR6, UPT, UPT, UR5, -UR4, URZ ;  /* 0x8000000405067290 */ /* 0x000fe4000fffe0ff */
[----:B------:R-:W-:Y:S02]  /*1ba0*/  UIADD3 UR4, UPT, UPT, -UR5, UR4, URZ ;  /* 0x0000000405047290 */ /* 0x000fe4000fffe1ff */
[----:B------:R-:W-:Y:S02]  /*1bb0*/  UIMAD UR45, UR6, UR10, UR45 ;  /* 0x0000000a062d72a4 */ /* 0x000fe4000f8e022d */
[----:B------:R-:W-:-:S12]  /*1bc0*/  UIMAD UR46, UR4, UR12, UR46 ;  /* 0x0000000c042e72a4 */ /* 0x000fd8000f8e022e */
.L_x_20:
[----:B------:R-:W-:Y:S05]  /*1bd0*/  BRA.U !UP5, `(.L_x_21) ;  /* 0x000000010d0c7547 */ /* 0x000fea000b800000 */
[----:B------:R-:W-:Y:S01]  /*1be0*/  UCGABAR_WAIT ;  /* 0x0000000000007dc7 */ /* 0x000fe20008000000 */
[----:B------:R-:W-:Y:S01]  /*1bf0*/  CCTL.IVALL ;  /* 0x00000000ff00798f */ /* 0x000fe20002000000 */
[----:B------:R-:W-:Y:S05]  /*1c00*/  BRA `(.L_x_22) ;  /* 0x0000000000047947 */ /* 0x000fea0003800000 */
.L_x_21:
[----:B------:R-:W-:Y:S06]  /*1c10*/  BAR.SYNC.DEFER_BLOCKING 0x0 ;  /* 0x0000000000007b1d */ /* 0x000fec0000010000 */
.L_x_22:
[----:B------:R-:W-:Y:S05]  /*1c20*/  BRA.U UP0, `(.L_x_23) ;  /* 0x0000002d00c47547 */ /* 0x000fea000b800000 */
[----:B------:R-:W1:Y:S01]  /*1c30*/  LDCU UR6, c[0x0][0x38c] ;  /* 0x00007180ff0677ac */ /* 0x000e620008000800 */
[----:B------:R-:W-:Y:S01]  /*1c40*/  PLOP3.LUT P1, PT, PT, PT, UP3, 0x80, 0x8 ;  /* 0x000000000008781c */ /* 0x000fe20003f2f038 */
[----:B------:R-:W-:Y:S01]  /*1c50*/  IMAD.MOV.U32 R12, RZ, RZ, 0x1 ;  /* 0x00000001ff0c7424 */ /* 0x000fe200078e00ff */
[----:B------:R-:W-:Y:S01]  /*1c60*/  ISETP.EQ.OR P2, PT, R0, RZ, P3 ;  /* 0x000000ff0000720c */ /* 0x000fe20001f42670 */
[----:B------:R-:W-:Y:S01]  /*1c70*/  UISETP.NE.AND UP1, UPT, UR22, URZ, UPT ;  /* 0x000000ff1600728c */ /* 0x000fe2000bf25270 */
[----:B------:R-:W-:Y:S02]  /*1c80*/  PLOP3.LUT P1, PT, P1, PT, PT, 0x8, 0x80 ;  /* 0x000000000080781c */ /* 0x000fe40000f2e170 */
[----:B------:R-:W-:Y:S01]  /*1c90*/  CS2R R10, SRZ ;  /* 0x00000000000a7805 */ /* 0x000fe2000001ff00 */
[----:B------:R-:W-:Y:S01]  /*1ca0*/  IMAD.MOV.U32 R9, RZ, RZ, RZ ;  /* 0x000000ffff097224 */ /* 0x000fe200078e00ff */
[----:B------:R-:W2:Y:S01]  /*1cb0*/  LDCU UR39, c[0x0][0x370] ;  /* 0x00006e00ff2777ac */ /* 0x000ea20008000800 */
[----:B------:R-:W-:Y:S01]  /*1cc0*/  IMAD.MOV.U32 R8, RZ, RZ, 0x1 ;  /* 0x00000001ff087424 */ /* 0x000fe200078e00ff */
[----:B------:R-:W3:Y:S01]  /*1cd0*/  LDCU.64 UR28, c[0x0][0x348] ;  /* 0x00006900ff1c77ac */ /* 0x000ee20008000a00 */
[----:B------:R-:W-:-:S02]  /*1ce0*/  USHF.R.U32.HI UR44, URZ, 0x5, UR21 ;  /* 0x00000005ff2c7899 */ /* 0x000fc40008011615 */
[----:B-1----:R-:W-:Y:S02]  /*1cf0*/  UIADD3 UR5, UPT, UPT, UR6, 0x1f, URZ ;  /* 0x0000001f06057890 */ /* 0x002fe4000fffe0ff */
[----:B------:R-:W-:Y:S02]  /*1d00*/  UIADD3 UR47, UPT, UPT, UR6, 0x3e, URZ ;  /* 0x0000003e062f7890 */ /* 0x000fe4000fffe0ff */
[----:B------:R-:W-:Y:S01]  /*1d10*/  USHF.R.S32.HI UR4, URZ, 0x1f, UR5 ;  /* 0x0000001fff047899 */ /* 0x000fe20008011405 */
[----:B------:R-:W1:Y:S03]  /*1d20*/  LDCU UR38, c[0x0][0x374] ;  /* 0x00006e80ff2677ac */ /* 0x000e660008000800 */
[----:B------:R-:W-:Y:S02]  /*1d30*/  ULEA.HI UR4, UR4, UR5, URZ, 0x5 ;  /* 0x0000000504047291 */ /* 0x000fe4000f8f28ff */
[----:B------:R-:W-:-:S02]  /*1d40*/  USEL UR25, UR34, 0x2, UP1 ;  /* 0x0000000222197887 */ /* 0x000fc40008800000 */
[----:B------:R-:W-:Y:S02]  /*1d50*/  USHF.R.S32.HI UR42, URZ, 0x5, UR4 ;  /* 0x00000005ff2a7899 */ /* 0x000fe40008011404 */
[----:B------:R-:W-:Y:S02]  /*1d60*/  UIADD3 UR4, UPT, UPT, UR6, -0x1, URZ ;  /* 0xffffffff06047890 */ /* 0x000fe4000fffe0ff */
[----:B------:R-:W-:Y:S02]  /*1d70*/  UISETP.LT.U32.AND UP0, UPT, UR42, 0x36, UPT ;  /* 0x000000362a00788c */ /* 0x000fe4000bf01070 */
[----:B------:R-:W-:Y:S02]  /*1d80*/  UISETP.GE.U32.AND UP2, UPT, UR4, -0x3f, UPT ;  /* 0xffffffc10400788c */ /* 0x000fe4000bf46070 */
[----:B------:R-:W-:Y:S01]  /*1d90*/  USEL UR41, UR42, 0x36, UP0 ;  /* 0x000000362a297887 */ /* 0x000fe20008000000 */
[----:B------:R-:W-:-:S03]  /*1da0*/  UMOV UR5, URZ ;  /* 0x000000ff00057c82 */ /* 0x000fc60008000000 */
[----:B------:R-:W-:Y:S02]  /*1db0*/  UIADD3 UR24, UPT, UPT, UR41, -0x1, URZ ;  /* 0xffffffff29187890 */ /* 0x000fe4000fffe0ff */
[----:B------:R-:W-:-:S03]  /*1dc0*/  UIADD3 UR43, UPT, UPT, UR42, -UR41, URZ ;  /* 0x800000292a2b7290 */ /* 0x000fc6000fffe0ff */
[----:B------:R-:W-:-:S04]  /*1dd0*/  @UP2 UIADD3 UR24, UPT, UPT, UR41, URZ, URZ ;  /* 0x000000ff29182290 */ /* 0x000fc8000fffe0ff */
[----:B-123--:R-:W-:-:S12]  /*1de0*/  UIADD3 UR24, UPT, UPT, UR24, 0x1, URZ ;  /* 0x0000000118187890 */ /* 0x00efd8000fffe0ff */
.L_x_43:
[----:B------:R-:W-:Y:S01]  /*1df0*/  UISETP.NE.AND UP0, UPT, UR48, URZ, UPT ;  /* 0x000000ff3000728c */ /* 0x000fe2000bf05270 */
[----:B------:R-:W1:Y:S08]  /*1e00*/  S2UR UR48, SR_CgaCtaId ;  /* 0x00000000003079c3 */ /* 0x000e700000008800 */
[----:B------:R-:W-:Y:S05]  /*1e10*/  BRA.U UP0, `(.L_x_24) ;  /* 0x0000000100347547 */ /* 0x000fea000b800000 */
[----:B------:R-:W2:Y:S01]  /*1e20*/  S2R R0, SR_CgaCtaId ;  /* 0x0000000000007919 */ /* 0x000ea20000008800 */
[----:B------:R-:W-:-:S04]  /*1e30*/  MOV R2, 0x400 ;  /* 0x0000040000027802 */ /* 0x000fc80000000f00 */
[----:B--2---:R-:W-:Y:S02]  /*1e40*/  LEA R0, R0, R2, 0x18 ;  /* 0x0000000200007211 */ /* 0x004fe400078ec0ff */
[----:B------:R-:W-:-:S03]  /*1e50*/  SHF.L.U32 R2, R8, 0x1f, RZ ;  /* 0x0000001f08027819 */ /* 0x000fc600000006ff */
[----:B------:R-:W-:-:S04]  /*1e60*/  IMAD R0, R9, 0x8, R0 ;  /* 0x0000000809007824 */ /* 0x000fc800078e0200 */
[----:B------:R-:W2:Y:S02]  /*1e70*/  SYNCS.PHASECHK.TRANS64.TRYWAIT P0, [R0+URZ+0x3f0], R2 ;  /* 0x0003f002000075a7 */ /* 0x000ea400080011ff */
[----:B--2---:R-:W-:Y:S05]  /*1e80*/  @!P0 BRA `(.L_x_25) ;  /* 0x00000068009c8947 */ /* 0x004fea0003800000 */
.L_x_153:
[----:B------:R-:W-:Y:S01]  /*1e90*/  VIADD R9, R9, 0x1 ;  /* 0x0000000109097836 */ /* 0x000fe20000000000 */
[----:B------:R2:W-:Y:S04]  /*1ea0*/  SYNCS.ARRIVE.TRANS64.A1T0 RZ, [R0+URZ+0x3e0], RZ ;  /* 0x0003e0ff00ff79a7 */ /* 0x0005e800081000ff */
[----:B------:R-:W-:-:S04]  /*1eb0*/  ISETP.NE.AND P0, PT, R9, 0x2, PT ;  /* 0x000000020900780c */ /* 0x000fc80003f05270 */
[----:B------:R-:W-:Y:S02]  /*1ec0*/  SEL R9, R9, RZ, P0 ;  /* 0x000000ff09097207 */ /* 0x000fe40000000000 */
[----:B--2---:R-:W-:-:S04]  /*1ed0*/  SEL R0, RZ, 0x1, P0 ;  /* 0x00000001ff007807 */ /* 0x004fc80000000000 */
[----:B------:R-:W-:-:S07]  /*1ee0*/  LOP3.LUT R8, R8, R0, RZ, 0x3c, !PT ;  /* 0x0000000008087212 */ /* 0x000fce00078e3cff */
.L_x_24:
[----:B------:R-:W-:Y:S01]  /*1ef0*/  UMOV UR6, 0x400 ;  /* 0x0000040000067882 */ /* 0x000fe20000000000 */
[----:B------:R-:W-:Y:S01]  /*1f00*/  SHF.L.U32 R0, R12, 0x1f, RZ ;  /* 0x0000001f0c007819 */ /* 0x000fe200000006ff */
[----:B-1----:R-:W-:Y:S02]  /*1f10*/  ULEA UR6, UR48, UR6, 0x18 ;  /* 0x0000000630067291 */ /* 0x002fe4000f8ec0ff */
[----:B------:R-:W-:Y:S02]  /*1f20*/  UISETP.GE.U32.AND UP0, UPT, UR47, 0x3f, UPT ;  /* 0x0000003f2f00788c */ /* 0x000fe4000bf06070 */
[----:B------:R-:W-:Y:S02]  /*1f30*/  ULEA UR4, UR5, UR6, 0x3 ;  /* 0x0000000605047291 */ /* 0x000fe4000f8e18ff */
[----:B------:R-:W-:Y:S02]  /*1f40*/  USHF.L.U32 UR11, UR45, 0x6, URZ ;  /* 0x000000062d0b7899 */ /* 0x000fe400080006ff */
[----:B------:R-:W-:Y:S01]  /*1f50*/  ULEA UR35, UR46, UR44, 0x6 ;  /* 0x0000002c2e237291 */ /* 0x000fe2000f8e30ff */
[----:B------:R-:W-:-:S04]  /*1f60*/  UMOV UR13, URZ ;  /* 0x000000ff000d7c82 */ /* 0x000fc80008000000 */
[----:B------:R1:W2:Y:S01]  /*1f70*/  SYNCS.PHASECHK.TRANS64.TRYWAIT P0, [UR4+0x1b0], R0 ;  /* 0x0001b000ff0075a7 */ /* 0x0002a20008001104 */
[----:B------:R-:W-:Y:S06]  /*1f80*/  BRA.U !UP0, `(.L_x_26) ;  /* 0x0000000108bc7547 */ /* 0x000fec000b800000 */
[----:B------:R-:W-:Y:S01]  /*1f90*/  UMOV UR7, URZ ;  /* 0x000000ff00077c82 */ /* 0x000fe20008000000 */
[----:B------:R-:W-:-:S05]  /*1fa0*/  UMOV UR4, UR5 ;  /* 0x0000000500047c82 */ /* 0x000fca0008000000 */
.L_x_32:
[----:B------:R-:W-:Y:S01]  /*1fb0*/  ULEA UR33, UR4, UR6, 0x3 ;  /* 0x0000000604217291 */ /* 0x000fe2000f8e18ff */
[----:B--2---:R-:W-:Y:S01]  /*1fc0*/  @!P3 MOV R2, 0x1000 ;  /* 0x000010000002b802 */ /* 0x004fe20000000f00 */
[----:B--2-4-:R-:W-:Y:S10]  /*1fd0*/  @P0 BRA `(.L_x_27) ;  /* 0x00000000000c0947 */ /* 0x014ff40003800000 */
[----:B------:R-:W-:-:S04]  /*1fe0*/  SHF.L.U32 R3, R12, 0x1f, RZ ;  /* 0x0000001f0c037819 */ /* 0x000fc800000006ff */
[----:B------:R-:W2:Y:S02]  /*1ff0*/  SYNCS.PHASECHK.TRANS64.TRYWAIT P0, [UR33+0x1b0], R3 ;  /* 0x0001b003ff0075a7 */ /* 0x000ea40008001121 */
[----:B--2---:R-:W-:Y:S05]  /*2000*/  @!P0 BRA `(.L_x_28) ;  /* 0x0000006800508947 */ /* 0x004fea0003800000 */
.L_x_27:
[----:B------:R2:W-:Y:S01]  /*2010*/  @!P3 SYNCS.ARRIVE.TRANS64 RZ, [UR33], R2 ;  /* 0x00000002ffffb9a7 */ /* 0x0005e20008000021 */
[----:B------:R-:W-:-:S04]  /*2020*/  ULOP3.LUT UR5, UR25, 0x2, URZ, 0xfc, !UPT ;  /* 0x0000000219057892 */ /* 0x000fc8000f8efcff */
[----:B------:R-:W-:-:S09]  /*2030*/  UISETP.NE.AND UP0, UPT, UR5, 0x2, UPT ;  /* 0x000000020500788c */ /* 0x000fd2000bf05270 */
[----:B------:R-:W-:Y:S05]  /*2040*/  BRA.U UP0, `(.L_x_29) ;  /* 0x0000000100047547 */ /* 0x000fea000b800000 */
[----:B------:R-:W-:Y:S05]  /*2050*/  BPT.TRAP 0x1 ;  /* 0x000000040000795c */ /* 0x000fea0000300000 */
.L_x_29:
[----:B------:R-:W-:Y:S04]  /*2060*/  BSSY.RECONVERGENT B0, `(.L_x_30) ;  /* 0x0000003000007945 */ /* 0x000fe80003800200 */
[----:B------:R-:W-:Y:S05]  /*2070*/  @P2 BRA `(.L_x_31) ;  /* 0x0000000000042947 */ /* 0x000fea0003800000 */
[----:B------:R-:W-:Y:S05]  /*2080*/  BPT.TRAP 0x1 ;  /* 0x000000040000795c */ /* 0x000fea0000300000 */
.L_x_31:
[----:B------:R-:W-:Y:S05]  /*2090*/  BSYNC.RECONVERGENT B0 ;  /* 0x0000000000007941 */ /* 0x000fea0003800200 */
.L_x_30:
[----:B------:R-:W-:Y:S02]  /*20a0*/  UIADD3 UR5, UPT, UPT, UR4, 0x1, URZ ;  /* 0x0000000104057890 */ /* 0x000fe4000fffe0ff */
[----:B------:R-:W-:Y:S02]  /*20b0*/  UIADD3 UR16, UP1, UPT, UR28, 0x80, URZ ;  /* 0x000000801c107890 */ /* 0x000fe4000ff3e0ff */
[----:B------:R-:W-:Y:S02]  /*20c0*/  UISETP.NE.AND UP0, UPT, UR5, 0x36, UPT ;  /* 0x000000360500788c */ /* 0x000fe4000bf05270 */
[----:B------:R-:W-:Y:S02]  /*20d0*/  USHF.L.U32 UR34, UR7, 0x5, URZ ;  /* 0x0000000507227899 */ /* 0x000fe400080006ff */
[----:B------:R-:W-:Y:S02]  /*20e0*/  USEL UR9, URZ, 0x1, UP0 ;  /* 0x00000001ff097887 */ /* 0x000fe40008000000 */
[----:B------:R-:W-:-:S02]  /*20f0*/  USEL UR5, UR5, URZ, UP0 ;  /* 0x000000ff05057287 */ /* 0x000fc40008000000 */
[----:B------:R-:W-:Y:S02]  /*2100*/  UIADD3 UR14, UP0, UPT, UR28, 0x180, URZ ;  /* 0x000001801c0e7890 */ /* 0x000fe4000ff1e0ff */
[----:B------:R-:W-:Y:S01]  /*2110*/  ULEA UR8, UR5, UR6, 0x3 ;  /* 0x0000000605087291 */ /* 0x000fe2000f8e18ff */
[----:B------:R-:W-:Y:S01]  /*2120*/  LOP3.LUT R12, R12, UR9, RZ, 0x3c, !PT ;  /* 0x000000090c0c7c12 */ /* 0x000fe2000f8e3cff */
[----:B------:R-:W-:Y:S02]  /*2130*/  UIADD3.X UR17, UPT, UPT, URZ, UR29, URZ, UP1, !UPT ;  /* 0x0000001dff117290 */ /* 0x000fe40008ffe4ff */
[----:B------:R-:W-:Y:S01]  /*2140*/  UIADD3.X UR15, UPT, UPT, URZ, UR29, URZ, UP0, !UPT ;  /* 0x0000001dff0f7290 */ /* 0x000fe200087fe4ff */
[----:B-1----:R-:W-:Y:S01]  /*2150*/  SHF.L.U32 R0, R12, 0x1f, RZ ;  /* 0x0000001f0c007819 */ /* 0x002fe200000006ff */
[----:B------:R-:W-:Y:S01]  /*2160*/  UMOV UR18, 0x0 ;  /* 0x0000000000127882 */ /* 0x000fe20000000000 */
[----:B------:R-:W-:Y:S01]  /*2170*/  UMOV UR19, 0x10000000 ;  /* 0x1000000000137882 */ /* 0x000fe20000000000 */
[----:B------:R-:W-:Y:S01]  /*2180*/  UMOV UR12, UR36 ;  /* 0x00000024000c7c82 */ /* 0x000fe20008000000 */
[----:B------:R3:W4:Y:S01]  /*2190*/  SYNCS.PHASECHK.TRANS64.TRYWAIT P0, [UR8+0x1b0], R0 ;  /* 0x0001b000ff0075a7 */ /* 0x0007220008001108 */
[----:B------:R-:W-:Y:S01]  /*21a0*/  USHF.L.U32 UR8, UR4, 0xb, URZ ;  /* 0x0000000b04087899 */ /* 0x000fe200080006ff */
[----:B------:R-:W-:-:S02]  /*21b0*/  UMOV UR9, UR33 ;  /* 0x0000002100097c82 */ /* 0x000fc40008000000 */
[----:B------:R-:W-:Y:S01]  /*21c0*/  UMOV UR4, 0x30000 ;  /* 0x0003000000047882 */ /* 0x000fe20000000000 */
[----:B------:R-:W-:Y:S02]  /*21d0*/  ULOP3.LUT UR32, UR8, UR21, URZ, 0xfc, !UPT ;  /* 0x0000001508207292 */ /* 0x000fe4000f8efcff */
[----:B------:R-:W-:Y:S02]  /*21e0*/  UIADD3 UR8, UPT, UPT, UR6, 0x1d800, UR8 ;  /* 0x0001d80006087890 */ /* 0x000fe4000fffe008 */
[----:B------:R-:W-:Y:S01]  /*21f0*/  UIADD3 UR32, UPT, UPT, UR6, 0x2800, UR32 ;  /* 0x0000280006207890 */ /* 0x000fe2000fffe020 */
[----:B------:R-:W-:Y:S01]  /*2200*/  UMOV UR10, UR34 ;  /* 0x00000022000a7c82 */ /* 0x000fe20008000000 */
[----:B------:R-:W-:Y:S01]  /*2210*/  UIADD3 UR7, UPT, UPT, UR7, 0x1, URZ ;  /* 0x0000000107077890 */ /* 0x000fe2000fffe0ff */
[----:B------:R-:W-:-:S03]  /*2220*/  UMOV UR13, UR24 ;  /* 0x00000018000d7c82 */ /* 0x000fc60008000000 */
[----:B------:R-:W-:-:S03]  /*2230*/  UISETP.NE.AND UP0, UPT, UR7, UR24, UPT ;  /* 0x000000180700728c */ /* 0x000fc6000bf05270 */
[----:B------:R1:W-:Y:S01]  /*2240*/  UTMALDG.3D.MULTICAST [UR32], [UR16], UR4, desc[UR18] ;  /* 0x00001220100073b4 */ /* 0x0003e20008011804 */
[----:B------:R3:W-:Y:S01]  /*2250*/  UTMALDG.3D [UR8], [UR14], desc[UR18] ;  /* 0x000012080e0075b4 */ /* 0x0007e20008011000 */
[----:B-1----:R-:W-:-:S04]  /*2260*/  UMOV UR4, UR5 ;  /* 0x0000000500047c82 */ /* 0x002fc80008000000 */
[----:B---3--:R-:W-:Y:S05]  /*2270*/  BRA.U UP0, `(.L_x_32) ;  /* 0xfffffffd004c7547 */ /* 0x008fea000b83ffff */
.L_x_26:
[----:B------:R-:W-:Y:S01]  /*2280*/  ULEA UR4, UR5, UR6, 0x3 ;  /* 0x0000000605047291 */ /* 0x000fe2000f8e18ff */
[----:B-1----:R-:W-:Y:S01]  /*2290*/  SHF.L.U32 R0, R12, 0x1f, RZ ;  /* 0x0000001f0c007819 */ /* 0x002fe200000006ff */
[----:B------:R-:W-:Y:S01]  /*22a0*/  @!P1 SYNCS.ARRIVE.TRANS64.A1T0 RZ, [UR6+0x378], RZ ;  /* 0x000378ffffff99a7 */ /* 0x000fe20008100006 */
[----:B------:R-:W-:-:S06]  /*22b0*/  UISETP.GT.AND UP0, UPT, UR42, UR41, UPT ;  /* 0x000000292a00728c */ /* 0x000fcc000bf04270 */
[----:B--2-4-:R1:W2:Y:S03]  /*22c0*/  SYNCS.PHASECHK.TRANS64.TRYWAIT P0, [UR4+0x1b0], R0 ;  /* 0x0001b000ff0075a7 */ /* 0x0142a60008001104 */
[----:B------:R-:W-:Y:S05]  /*22d0*/  BRA.U !UP0, `(.L_x_33) ;  /* 0x0000000108c07547 */ /* 0x000fea000b800000 */
[----:B------:R-:W-:Y:S01]  /*22e0*/  UIADD3 UR26, UPT, UPT, UR43, UR13, URZ ;  /* 0x0000000d2b1a7290 */ /* 0x000fe2000fffe0ff */
[----:B------:R-:W-:-:S11]  /*22f0*/  UMOV UR4, UR5 ;  /* 0x0000000500047c82 */ /* 0x000fd60008000000 */
.L_x_39:
[----:B------:R-:W-:Y:S01]  /*2300*/  ULEA UR17, UR4, UR6, 0x3 ;  /* 0x0000000604117291 */ /* 0x000fe2000f8e18ff */
[----:B--2---:R-:W-:Y:S01]  /*2310*/  @!P3 MOV R2, 0x1000 ;  /* 0x000010000002b802 */ /* 0x004fe20000000f00 */
[----:B--2-4-:R-:W-:Y:S10]  /*2320*/  @P0 BRA `(.L_x_34) ;  /* 0x00000000000c0947 */ /* 0x014ff40003800000 */
[----:B------:R-:W-:-:S04]  /*2330*/  SHF.L.U32 R3, R12, 0x1f, RZ ;  /* 0x0000001f0c037819 */ /* 0x000fc800000006ff */
[----:B------:R-:W2:Y:S02]  /*2340*/  SYNCS.PHASECHK.TRANS64.TRYWAIT P0, [UR17+0x1b0], R3 ;  /* 0x0001b003ff0075a7 */ /* 0x000ea40008001111 */
[----:B--2---:R-:W-:Y:S05]  /*2350*/  @!P0 BRA `(.L_x_35) ;  /* 0x0000006400948947 */ /* 0x004fea0003800000 */
.L_x_34:
[----:B------:R2:W-:Y:S01]  /*2360*/  @!P3 SYNCS.ARRIVE.TRANS64 RZ, [UR17], R2 ;  /* 0x00000002ffffb9a7 */ /* 0x0005e20008000011 */
[----:B------:R-:W-:-:S04]  /*2370*/  ULOP3.LUT UR5, UR25, 0x2, URZ, 0xfc, !UPT ;  /* 0x0000000219057892 */ /* 0x000fc8000f8efcff */
[----:B------:R-:W-:-:S09]  /*2380*/  UISETP.NE.AND UP0, UPT, UR5, 0x2, UPT ;  /* 0x000000020500788c */ /* 0x000fd2000bf05270 */
[----:B------:R-:W-:Y:S05]  /*2390*/  BRA.U UP0, `(.L_x_36) ;  /* 0x0000000100047547 */ /* 0x000fea000b800000 */
[----:B------:R-:W-:Y:S05]  /*23a0*/  BPT.TRAP 0x1 ;  /* 0x000000040000795c */ /* 0x000fea0000300000 */
.L_x_36:
[----:B------:R-:W-:Y:S04]  /*23b0*/  BSSY.RECONVERGENT B0, `(.L_x_37) ;  /* 0x0000003000007945 */ /* 0x000fe80003800200 */
[----:B------:R-:W-:Y:S05]  /*23c0*/  @P2 BRA `(.L_x_38) ;  /* 0x0000000000042947 */ /* 0x000fea0003800000 */
[----:B------:R-:W-:Y:S05]  /*23d0*/  BPT.TRAP 0x1 ;  /* 0x000000040000795c */ /* 0x000fea0000300000 */
.L_x_38:
[----:B------:R-:W-:Y:S05]  /*23e0*/  BSYNC.RECONVERGENT B0 ;  /* 0x0000000000007941 */ /* 0x000fea0003800200 */
.L_x_37:
[----:B------:R-:W-:Y:S02]  /*23f0*/  UIADD3 UR5, UPT, UPT, UR4, 0x1, URZ ;  /* 0x0000000104057890 */ /* 0x000fe4000fffe0ff */
[----:B------:R-:W-:Y:S02]  /*2400*/  UIADD3 UR14, UP1, UPT, UR28, 0x80, URZ ;  /* 0x000000801c0e7890 */ /* 0x000fe4000ff3e0ff */
[----:B------:R-:W-:Y:S02]  /*2410*/  UISETP.NE.AND UP0, UPT, UR5, 0x36, UPT ;  /* 0x000000360500788c */ /* 0x000fe4000bf05270 */
[----:B------:R-:W-:Y:S02]  /*2420*/  USHF.L.U32 UR18, UR13, 0x5, URZ ;  /* 0x000000050d127899 */ /* 0x000fe400080006ff */
[----:B------:R-:W-:Y:S02]  /*2430*/  USEL UR8, URZ, 0x1, UP0 ;  /* 0x00000001ff087887 */ /* 0x000fe40008000000 */
[----:B------:R-:W-:-:S02]  /*2440*/  USEL UR5, UR5, URZ, UP0 ;  /* 0x000000ff05057287 */ /* 0x000fc40008000000 */
[----:B------:R-:W-:Y:S02]  /*2450*/  UIADD3 UR22, UP0, UPT, UR28, 0x180, URZ ;  /* 0x000001801c167890 */ /* 0x000fe4000ff1e0ff */
[----:B------:R-:W-:Y:S01]  /*2460*/  LOP3.LUT R12, R12, UR8, RZ, 0x3c, !PT ;  /* 0x000000080c0c7c12 */ /* 0x000fe2000f8e3cff */
[----:B------:R-:W-:Y:S02]  /*2470*/  USHF.L.U32 UR8, UR4, 0xb, URZ ;  /* 0x0000000b04087899 */ /* 0x000fe400080006ff */
[----:B------:R-:W-:Y:S01]  /*2480*/  ULEA UR7, UR5, UR6, 0x3 ;  /* 0x0000000605077291 */ /* 0x000fe2000f8e18ff */
[----:B-1----:R-:W-:Y:S01]  /*2490*/  SHF.L.U32 R0, R12, 0x1f, RZ ;  /* 0x0000001f0c007819 */ /* 0x002fe200000006ff */
[----:B------:R-:W-:Y:S02]  /*24a0*/  ULOP3.LUT UR16, UR8, UR21, URZ, 0xfc, !UPT ;  /* 0x0000001508107292 */ /* 0x000fe4000f8efcff */
[----:B------:R-:W-:Y:S02]  /*24b0*/  UIADD3.X UR15, UPT, UPT, URZ, UR29, URZ, UP1, !UPT ;  /* 0x0000001dff0f7290 */ /* 0x000fe40008ffe4ff */
[----:B------:R-:W-:-:S02]  /*24c0*/  UIADD3 UR16, UPT, UPT, UR6, 0x2800, UR16 ;  /* 0x0000280006107890 */ /* 0x000fc4000fffe010 */
[----:B------:R-:W-:Y:S01]  /*24d0*/  UIADD3 UR8, UPT, UPT, UR6, 0x1d800, UR8 ;  /* 0x0001d80006087890 */ /* 0x000fe2000fffe008 */
[----:B------:R3:W4:Y:S01]  /*24e0*/  SYNCS.PHASECHK.TRANS64.TRYWAIT P0, [UR7+0x1b0], R0 ;  /* 0x0001b000ff0075a7 */ /* 0x0007220008001107 */
[----:B------:R-:W-:Y:S01]  /*24f0*/  UIADD3.X UR23, UPT, UPT, URZ, UR29, URZ, UP0, !UPT ;  /* 0x0000001dff177290 */ /* 0x000fe200087fe4ff */
[----:B------:R-:W-:Y:S01]  /*2500*/  UMOV UR4, 0x30000 ;  /* 0x0003000000047882 */ /* 0x000fe20000000000 */
[----:B------:R-:W-:Y:S01]  /*2510*/  UMOV UR30, 0x0 ;  /* 0x00000000001e7882 */ /* 0x000fe20000000000 */
[----:B------:R-:W-:Y:S01]  /*2520*/  UMOV UR31, 0x10000000 ;  /* 0x10000000001f7882 */ /* 0x000fe20000000000 */
[----:B------:R-:W-:Y:S01]  /*2530*/  UMOV UR19, UR35 ;  /* 0x0000002300137c82 */ /* 0x000fe20008000000 */
[----:B------:R-:W-:Y:S01]  /*2540*/  UMOV UR20, UR36 ;  /* 0x0000002400147c82 */ /* 0x000fe20008000000 */
[----:B------:R-:W-:Y:S01]  /*2550*/  UMOV UR12, UR36 ;  /* 0x00000024000c7c82 */ /* 0x000fe20008000000 */
[----:B------:R-:W-:Y:S01]  /*2560*/  UMOV UR9, UR17 ;  /* 0x0000001100097c82 */ /* 0x000fe20008000000 */
[----:B------:R-:W-:Y:S01]  /*2570*/  UMOV UR10, UR18 ;  /* 0x00000012000a7c82 */ /* 0x000fe20008000000 */
[----:B------:R1:W-:Y:S01]  /*2580*/  UTMALDG.3D.MULTICAST [UR16], [UR14], UR4, desc[UR30] ;  /* 0x00001e100e0073b4 */ /* 0x0003e20008011804 */
[----:B------:R-:W-:-:S04]  /*2590*/  UIADD3 UR13, UPT, UPT, UR13, 0x1, URZ ;  /* 0x000000010d0d7890 */ /* 0x000fc8000fffe0ff */
[----:B------:R-:W-:Y:S01]  /*25a0*/  UISETP.NE.AND UP0, UPT, UR13, UR26, UPT ;  /* 0x0000001a0d00728c */ /* 0x000fe2000bf05270 */
[----:B------:R3:W-:Y:S01]  /*25b0*/  UTMALDG.3D [UR8], [UR22], desc[UR30] ;  /* 0x00001e08160075b4 */ /* 0x0007e20008011000 */
[----:B-1----:R-:W-:-:S07]  /*25c0*/  UMOV UR4, UR5 ;  /* 0x0000000500047c82 */ /* 0x002fce0008000000 */
[----:B---3--:R-:W-:Y:S05]  /*25d0*/  BRA.U UP0, `(.L_x_39) ;  /* 0xfffffffd00487547 */ /* 0x008fea000b83ffff */
.L_x_33:
[C---:B------:R-:W-:Y:S01]  /*25e0*/  LEA R3, R11.reuse, UR6, 0x3 ;  /* 0x000000060b037c11 */ /* 0x040fe2000f8e18ff */
[----:B------:R-:W-:Y:S01]  /*25f0*/  NOP ;  /* 0x0000000000007918 */ /* 0x000fe20000000000 */
[----:B-1----:R-:W-:Y:S02]  /*2600*/  SHF.L.U32 R0, R10, 0x1f, RZ ;  /* 0x0000001f0a007819 */ /* 0x002fe400000006ff */
[----:B------:R-:W-:Y:S02]  /*2610*/  LEA R4, R11, UR6, 0x4 ;  /* 0x000000060b047c11 */ /* 0x000fe4000f8e20ff */
[----:B--2-4-:R-:W1:Y:S02]  /*2620*/  SYNCS.PHASECHK.TRANS64.TRYWAIT P0, [R3+URZ+0x380], R0 ;  /* 0x00038000030075a7 */ /* 0x014e6400080011ff */
[----:B-1----:R-:W-:Y:S05]  /*2630*/  @!P0 BRA `(.L_x_40) ;  /* 0x0000006000f48947 */ /* 0x002fea0003800000 */
.L_x_156:
[----:B------:R-:W2:Y:S01]  /*2640*/  LDS.128 R4, [R4+0x410] ;  /* 0x0004100004047984 */ /* 0x000ea20000000c00 */
[----:B------:R-:W-:Y:S01]  /*2650*/  UISETP.GE.AND UP0, UPT, UR40, 0x1, UPT ;  /* 0x000000012800788c */ /* 0x000fe2000bf06270 */
[----:B------:R-:W-:Y:S01]  /*2660*/  @!PT LDS RZ, [RZ] ;  /* 0x00000000fffff984 */ /* 0x000fe20000000800 */
[----:B------:R-:W-:Y:S01]  /*2670*/  @!PT LDS RZ, [RZ] ;  /* 0x00000000fffff984 */ /* 0x000fe20000000800 */
[----:B------:R-:W-:Y:S01]  /*2680*/  @!PT LDS RZ, [RZ] ;  /* 0x00000000fffff984 */ /* 0x000fe20000000800 */
[----:B------:R-:W-:Y:S01]  /*2690*/  @!PT LDS RZ, [RZ] ;  /* 0x00000000fffff984 */ /* 0x000fe20000000800 */
[----:B------:R3:W-:Y:S06]  /*26a0*/  MEMBAR.ALL.CTA ;  /* 0x0000000000007992 */ /* 0x0007ec0000008000 */
[----:B---3--:R-:W3:Y:S01]  /*26b0*/  FENCE.VIEW.ASYNC.S ;  /* 0x00000000000073c6 */ /* 0x008ee20000000000 */
[----:B--2---:R-:W-:-:S13]  /*26c0*/  LOP3.LUT P0, RZ, R6, 0x1, RZ, 0xc0, !PT ;  /* 0x0000000106ff7812 */ /* 0x004fda000780c0ff */
[----:B---3--:R-:W-:Y:S01]  /*26d0*/  VOTEU.ANY UP1, P0 ;  /* 0x0000000000ff7886 */ /* 0x008fe20000020100 */
[----:B------:R-:W-:-:S13]  /*26e0*/  PLOP3.LUT P0, PT, PT, PT, UP1, 0x80, 0x8 ;  /* 0x000000000008781c */ /* 0x000fda0003f0f018 */
[----:B-1----:R-:W-:Y:S02]  /*26f0*/  @P0 LOP3.LUT R0, R5, 0xffff, RZ, 0xc0, !PT ;  /* 0x0000ffff05000812 */ /* 0x002fe400078ec0ff */
[----:B------:R-:W-:Y:S02]  /*2700*/  @P0 MOV R2, R4 ;  /* 0x0000000400020202 */ /* 0x000fe40000000f00 */
[----:B------:R-:W-:Y:S01]  /*2710*/  @P0 R2UR UR7, R0 ;  /* 0x00000000000702ca */ /* 0x000fe200000e0000 */
[----:B------:R-:W-:Y:S01]  /*2720*/  VIADD R0, R3, 0x390 ;  /* 0x0000039003007836 */ /* 0x000fe20000000000 */
[----:B------:R-:W-:Y:S02]  /*2730*/  @P0 SHF.R.U32.HI R4, RZ, 0x10, R5 ;  /* 0x00000010ff040819 */ /* 0x000fe40000011605 */
[----:B------:R-:W-:Y:S02]  /*2740*/  @P0 R2UR UR8, R2 ;  /* 0x00000000020802ca */ /* 0x000fe400000e0000 */
[----:B------:R-:W-:-:S02]  /*2750*/  PRMT R0, RZ, 0x654, R0 ;  /* 0x00000654ff007816 */ /* 0x000fc40000000000 */
[----:B------:R-:W-:Y:S02]  /*2760*/  @P0 R2UR UR4, R4 ;  /* 0x00000000040402ca */ /* 0x000fe400000e0000 */
[----:B------:R1:W-:Y:S03]  /*2770*/  SYNCS.ARRIVE.TRANS64.RED.A1T0 RZ, [R0+URZ], RZ ;  /* 0x000000ff00ff79a7 */ /* 0x0003e600081004ff */
[----:B------:R-:W-:-:S04]  /*2780*/  @UP1 UMOV UR27, UR7 ;  /* 0x00000007001b1c82 */ /* 0x000fc80008000000 */
[----:B------:R-:W-:-:S04]  /*2790*/  @UP1 UMOV UR37, UR8 ;  /* 0x0000000800251c82 */ /* 0x000fc80008000000 */
[----:B------:R-:W-:Y:S01]  /*27a0*/  @UP1 UMOV UR36, UR4 ;  /* 0x0000000400241c82 */ /* 0x000fe20008000000 */
[----:B------:R-:W-:Y:S05]  /*27b0*/  BRA.U !UP0, `(.L_x_41) ;  /* 0x0000000108d47547 */ /* 0x000fea000b800000 */
[----:B------:R-:W2:Y:S01]  /*27c0*/  LDCU.128 UR12, c[0x0][0xb10] ;  /* 0x00016200ff0c77ac */ /* 0x000ea20008000c00 */
[----:B------:R-:W3:Y:S01]  /*27d0*/  LDCU UR26, c[0x0][0xb20] ;  /* 0x00016400ff1a77ac */ /* 0x000ee20008000800 */
[----:B------:R-:W4:Y:S01]  /*27e0*/  LDCU UR20, c[0x0][0xb0c] ;  /* 0x00016180ff1477ac */ /* 0x000f220008000800 */
[----:B------:R-:W1:Y:S01]  /*27f0*/  LDCU.64 UR10, c[0x0][0xb28] ;  /* 0x00016500ff0a77ac */ /* 0x000e620008000a00 */
[----:B------:R-:W-:Y:S02]  /*2800*/  UISETP.NE.AND UP3, UPT, UR40, 0x1, UPT ;  /* 0x000000012800788c */ /* 0x000fe4000bf65270 */
[----:B--2---:R-:W-:Y:S02]  /*2810*/  UIMAD.WIDE.U32 UR16, UR38, UR15, URZ ;  /* 0x0000000f261072a5 */ /* 0x004fe4000f8e00ff */
[----:B------:R-:W-:Y:S02]  /*2820*/  UIMAD.WIDE.U32 UR8, UR39, UR12, URZ ;  /* 0x0000000c270872a5 */ /* 0x000fe4000f8e00ff */
[----:B------:R-:W-:-:S02]  /*2830*/  UISETP.NE.AND UP0, UPT, UR14, 0x1, UPT ;  /* 0x000000010e00788c */ /* 0x000fc4000bf05270 */
[----:B------:R-:W-:Y:S01]  /*2840*/  UIMAD.WIDE.U32 UR22, UR27, UR15, URZ ;  /* 0x0000000f1b1672a5 */ /* 0x000fe2000f8e00ff */
[----:B------:R-:W-:Y:S02]  /*2850*/  UMOV UR16, UR17 ;  /* 0x0000001100107c82 */ /* 0x000fe40008000000 */
[----:B------:R-:W-:Y:S01]  /*2860*/  UMOV UR8, UR9 ;  /* 0x0000000900087c82 */ /* 0x000fe20008000000 */
[----:B---3--:R-:W-:Y:S02]  /*2870*/  USHF.R.U32.HI UR16, URZ, UR26, UR16 ;  /* 0x0000001aff107299 */ /* 0x008fe40008011610 */
[----:B----4-:R-:W-:Y:S02]  /*2880*/  UISETP.NE.AND UP2, UPT, UR20, 0x1, UPT ;  /* 0x000000011400788c */ /* 0x010fe4000bf45270 */
[----:B------:R-:W-:Y:S02]  /*2890*/  USHF.R.U32.HI UR8, URZ, UR13, UR8 ;  /* 0x0000000dff087299 */ /* 0x000fe40008011608 */
[----:B------:R-:W-:-:S02]  /*28a0*/  USEL UR7, UR38, UR16, !UP0 ;  /* 0x0000001026077287 */ /* 0x000fc4000c000000 */
[----:B------:R-:W-:Y:S02]  /*28b0*/  USEL UR8, UR39, UR8, !UP2 ;  /* 0x0000000827087287 */ /* 0x000fe4000d000000 */
[----:B-1----:R-:W-:Y:S01]  /*28c0*/  UIMAD.WIDE.U32 UR16, UR7, UR10, URZ ;  /* 0x0000000a071072a5 */ /* 0x002fe2000f8e00ff */
[----:B------:R-:W-:Y:S01]  /*28d0*/  UMOV UR4, UR23 ;  /* 0x0000001700047c82 */ /* 0x000fe20008000000 */
[----:B------:R-:W-:Y:S02]  /*28e0*/  UIMAD.WIDE.U32 UR18, UR37, UR12, URZ ;  /* 0x0000000c251272a5 */ /* 0x000fe4000f8e00ff */
[----:B------:R-:W-:-:S03]  /*28f0*/  UIMAD.WIDE.U32 UR22, UR8, UR10, URZ ;  /* 0x0000000a081672a5 */ /* 0x000fc6000f8e00ff */
[----:B------:R-:W-:Y:S01]  /*2900*/  UMOV UR16, UR17 ;  /* 0x0000001100107c82 */ /* 0x000fe20008000000 */
[----:B------:R-:W-:Y:S02]  /*2910*/  USHF.R.U32.HI UR4, URZ, UR26, UR4 ;  /* 0x0000001aff047299 */ /* 0x000fe40008011604 */
[----:B------:R-:W-:Y:S01]  /*2920*/  @UP3 USHF.R.U32.HI UR7, URZ, UR11, UR16 ;  /* 0x0000000bff073299 */ /* 0x000fe20008011610 */
[----:B------:R-:W-:Y:S01]  /*2930*/  UMOV UR18, UR19 ;  /* 0x0000001300127c82 */ /* 0x000fe20008000000 */
[----:B------:R-:W-:Y:S01]  /*2940*/  UMOV UR22, UR23 ;  /* 0x0000001700167c82 */ /* 0x000fe20008000000 */
[----:B------:R-:W-:Y:S02]  /*2950*/  USHF.R.U32.HI UR13, URZ, UR13, UR18 ;  /* 0x0000000dff0d7299 */ /* 0x000fe40008011612 */
[----:B------:R-:W-:Y:S02]  /*2960*/  USEL UR4, UR27, UR4, !UP0 ;  /* 0x000000041b047287 */ /* 0x000fe4000c000000 */
[----:B------:R-:W-:-:S02]  /*2970*/  @UP3 USHF.R.U32.HI UR8, URZ, UR11, UR22 ;  /* 0x0000000bff083299 */ /* 0x000fc40008011616 */
[----:B------:R-:W-:Y:S02]  /*2980*/  UIMAD UR9, UR40, UR7, URZ ;  /* 0x00000007280972a4 */ /* 0x000fe4000f8e02ff */
[----:B------:R-:W-:Y:S02]  /*2990*/  USEL UR7, UR37, UR13, !UP2 ;  /* 0x0000000d25077287 */ /* 0x000fe4000d000000 */
[----:B------:R-:W-:Y:S02]  /*29a0*/  UIMAD UR12, UR40, UR8, URZ ;  /* 0x00000008280c72a4 */ /* 0x000fe4000f8e02ff */
[----:B------:R-:W-:Y:S02]  /*29b0*/  UISETP.GE.AND UP0, UPT, UR4, UR9, UPT ;  /* 0x000000090400728c */ /* 0x000fe4000bf06270 */
[----:B------:R-:W-:Y:S02]  /*29c0*/  UIMAD.WIDE.U32 UR16, UR4, UR10, URZ ;  /* 0x0000000a041072a5 */ /* 0x000fe4000f8e00ff */
[----:B------:R-:W-:-:S02]  /*29d0*/  UISETP.GE.OR UP0, UPT, UR7, UR12, UP0 ;  /* 0x0000000c0700728c */ /* 0x000fc40008706670 */
        /* <DEDUP_REMOVED lines=19> */
.L_x_41:
[----:B------:R-:W2:Y:S02]  /*2b10*/  LDCU UR4, c[0x0][0xb30] ;  /* 0x00016600ff0477ac */ /* 0x000ea40008000800 */
[----:B--2---:R-:W-:-:S09]  /*2b20*/  UISETP.NE.AND UP0, UPT, UR4, 0x1, UPT ;  /* 0x000000010400788c */ /* 0x004fd2000bf05270 */
[----:B------:R-:W-:Y:S05]  /*2b30*/  BRA.U UP0, `(.L_x_42) ;  /* 0x0000000100447547 */ /* 0x000fea000b800000 */
[----:B------:R-:W2:Y:S01]  /*2b40*/  LDCU.128 UR12, c[0x0][0xb10] ;  /* 0x00016200ff0c77ac */ /* 0x000ea20008000c00 */
[----:B------:R-:W3:Y:S01]  /*2b50*/  LDCU UR16, c[0x0][0xb0c] ;  /* 0x00016180ff1077ac */ /* 0x000ee20008000800 */
[----:B------:R-:W4:Y:S01]  /*2b60*/  LDCU UR17, c[0x0][0xb20] ;  /* 0x00016400ff1177ac */ /* 0x000f220008000800 */
[----:B--2---:R-:W-:Y:S02]  /*2b70*/  UIMAD.WIDE.U32 UR10, UR37, UR12, URZ ;  /* 0x0000000c250a72a5 */ /* 0x004fe4000f8e00ff */
[----:B------:R-:W-:Y:S02]  /*2b80*/  UIMAD.WIDE.U32 UR8, UR27, UR15, URZ ;  /* 0x0000000f1b0872a5 */ /* 0x000fe4000f8e00ff */
[----:B---3--:R-:W-:Y:S02]  /*2b90*/  UISETP.NE.AND UP2, UPT, UR16, 0x1, UPT ;  /* 0x000000011000788c */ /* 0x008fe4000bf45270 */
[----:B------:R-:W-:Y:S01]  /*2ba0*/  UISETP.NE.AND UP0, UPT, UR14, 0x1, UPT ;  /* 0x000000010e00788c */ /* 0x000fe2000bf05270 */
[----:B------:R-:W-:-:S02]  /*2bb0*/  UMOV UR7, UR11 ;  /* 0x0000000b00077c82 */ /* 0x000fc40008000000 */
[----:B------:R-:W-:Y:S01]  /*2bc0*/  UMOV UR4, UR9 ;  /* 0x0000000900047c82 */ /* 0x000fe20008000000 */
[----:B------:R-:W-:Y:S02]  /*2bd0*/  USHF.R.U32.HI UR7, URZ, UR13, UR7 ;  /* 0x0000000dff077299 */ /* 0x000fe40008011607 */
[----:B----4-:R-:W-:Y:S02]  /*2be0*/  USHF.R.U32.HI UR4, URZ, UR17, UR4 ;  /* 0x00000011ff047299 */ /* 0x010fe40008011604 */
[----:B------:R-:W-:Y:S02]  /*2bf0*/  USEL UR7, UR37, UR7, !UP2 ;  /* 0x0000000725077287 */ /* 0x000fe4000d000000 */
[----:B------:R-:W-:-:S04]  /*2c00*/  USEL UR4, UR27, UR4, !UP0 ;  /* 0x000000041b047287 */ /* 0x000fc8000c000000 */
[----:B------:R-:W-:Y:S02]  /*2c10*/  UIADD3 UR8, UPT, UPT, UR7, -UR4, URZ ;  /* 0x8000000407087290 */ /* 0x000fe4000fffe0ff */
[----:B------:R-:W-:Y:S02]  /*2c20*/  UIADD3 UR4, UPT, UPT, -UR7, UR4, URZ ;  /* 0x0000000407047290 */ /* 0x000fe4000fffe1ff */
[----:B------:R-:W-:Y:S02]  /*2c30*/  UIMAD UR27, UR8, UR14, UR27 ;  /* 0x0000000e081b72a4 */ /* 0x000fe4000f8e021b */
[----:B------:R-:W-:-:S12]  /*2c40*/  UIMAD UR37, UR4, UR16, UR37 ;  /* 0x00000010042572a4 */ /* 0x000fd8000f8e0225 */
.L_x_42:
[----:B------:R-:W-:Y:S01]  /*2c50*/  VIADD R11, R11, 0x1 ;  /* 0x000000010b0b7836 */ /* 0x000fe20000000000 */
[----:B------:R-:W-:Y:S01]  /*2c60*/  PLOP3.LUT P1, PT, PT, PT, PT, 0x80, 0x8 ;  /* 0x000000000008781c */ /* 0x000fe20003f2f070 */
[----:B------:R-:W-:Y:S02]  /*2c70*/  UIADD3 UR46, UPT, UPT, UR37, UR60, URZ ;  /* 0x0000003c252e7290 */ /* 0x000fe4000fffe0ff */
[----:B------:R-:W-:Y:S01]  /*2c80*/  UIADD3 UR45, UPT, UPT, UR27, UR57, URZ ;  /* 0x000000391b2d7290 */ /* 0x000fe2000fffe0ff */
[----:B------:R-:W-:-:S04]  /*2c90*/  ISETP.NE.AND P0, PT, R11, 0x2, PT ;  /* 0x000000020b00780c */ /* 0x000fc80003f05270 */
[----:B-1----:R-:W-:Y:S02]  /*2ca0*/  SEL R0, RZ, 0x1, P0 ;  /* 0x00000001ff007807 */ /* 0x002fe40000000000 */
[----:B------:R-:W-:Y:S02]  /*2cb0*/  SEL R11, R11, RZ, P0 ;  /* 0x000000ff0b0b7207 */ /* 0x000fe40000000000 */
[----:B------:R-:W-:Y:S01]  /*2cc0*/  LOP3.LUT R10, R10, R0, RZ, 0x3c, !PT ;  /* 0x000000000a0a7212 */ /* 0x000fe200078e3cff */
[----:B------:R-:W-:Y:S06]  /*2cd0*/  BRA.U UP1, `(.L_x_43) ;  /* 0xfffffff101447547 */ /* 0x000fec000b83ffff */
[----:B------:R-:W-:Y:S01]  /*2ce0*/  UIADD3 UR7, UPT, UPT, UR6, 0x1b0, URZ ;  /* 0x000001b006077890 */ /* 0x000fe2000fffe0ff */
[----:B------:R-:W-:-:S03]  /*2cf0*/  SHF.L.U32 R2, R12, 0x1f, RZ ;  /* 0x0000001f0c027819 */ /* 0x000fc600000006ff */
[----:B------:R-:W-:-:S09]  /*2d00*/  ULEA UR4, UR5, UR7, 0x3 ;  /* 0x0000000705047291 */ /* 0x000fd2000f8e18ff */
[----:B------:R-:W1:Y:S02]  /*2d10*/  SYNCS.PHASECHK.TRANS64.TRYWAIT P0, [UR4], R2 ;  /* 0x00000002ff0075a7 */ /* 0x000e640008001104 */
[----:B-1----:R-:W-:Y:S05]  /*2d20*/  @!P0 BRA `(.L_x_44) ;  /* 0x0000005c004c8947 */ /* 0x002fea0003800000 */
.L_x_158:
[----:B------:R-:W-:-:S04]  /*2d30*/  UIADD3 UR4, UPT, UPT, UR5, 0x1, URZ ;  /* 0x0000000105047890 */ /* 0x000fc8000fffe0ff */
[----:B------:R-:W-:-:S04]  /*2d40*/  UISETP.NE.AND UP0, UPT, UR4, 0x36, UPT ;  /* 0x000000360400788c */ /* 0x000fc8000bf05270 */
[----:B------:R-:W-:Y:S02]  /*2d50*/  USEL UR6, URZ, 0x1, UP0 ;  /* 0x00000001ff067887 */ /* 0x000fe40008000000 */
[----:B------:R-:W-:-:S04]  /*2d60*/  USEL UR4, UR4, URZ, UP0 ;  /* 0x000000ff04047287 */ /* 0x000fc80008000000 */
[----:B------:R-:W-:Y:S01]  /*2d70*/  ULEA UR5, UR4, UR7, 0x3 ;  /* 0x0000000704057291 */ /* 0x000fe2000f8e18ff */
[----:B-1----:R-:W-:-:S04]  /*2d80*/  LOP3.LUT R2, R12, UR6, RZ, 0x3c, !PT ;  /* 0x000000060c027c12 */ /* 0x002fc8000f8e3cff */
[----:B------:R-:W-:-:S04]  /*2d90*/  SHF.L.U32 R3, R2, 0x1f, RZ ;  /* 0x0000001f02037819 */ /* 0x000fc800000006ff */
[----:B------:R-:W1:Y:S02]  /*2da0*/  SYNCS.PHASECHK.TRANS64.TRYWAIT P0, [UR5], R3 ;  /* 0x00000003ff0075a7 */ /* 0x000e640008001105 */
[----:B-1----:R-:W-:Y:S05]  /*2db0*/  @!P0 BRA `(.L_x_45) ;  /* 0x0000005c00408947 */ /* 0x002fea0003800000 */
.L_x_160:
[----:B------:R-:W-:-:S04]  /*2dc0*/  UIADD3 UR4, UPT, UPT, UR4, 0x1, URZ ;  /* 0x0000000104047890 */ /* 0x000fc8000fffe0ff */
[----:B------:R-:W-:-:S04]  /*2dd0*/  UISETP.NE.AND UP0, UPT, UR4, 0x36, UPT ;  /* 0x000000360400788c */ /* 0x000fc8000bf05270 */
[----:B------:R-:W-:Y:S02]  /*2de0*/  USEL UR6, URZ, 0x1, UP0 ;  /* 0x00000001ff067887 */ /* 0x000fe40008000000 */
[----:B------:R-:W-:-:S04]  /*2df0*/  USEL UR4, UR4, URZ, UP0 ;  /* 0x000000ff04047287 */ /* 0x000fc80008000000 */
[----:B------:R-:W-:Y:S01]  /*2e00*/  ULEA UR5, UR4, UR7, 0x3 ;  /* 0x0000000704057291 */ /* 0x000fe2000f8e18ff */
[----:B------:R-:W-:-:S04]  /*2e10*/  LOP3.LUT R2, R2, UR6, RZ, 0x3c, !PT ;  /* 0x0000000602027c12 */ /* 0x000fc8000f8e3cff */
[----:B-1----:R-:W-:-:S04]  /*2e20*/  SHF.L.U32 R3, R2, 0x1f, RZ ;  /* 0x0000001f02037819 */ /* 0x002fc800000006ff */
[----:B------:R-:W1:Y:S02]  /*2e30*/  SYNCS.PHASECHK.TRANS64.TRYWAIT P0, [UR5], R3 ;  /* 0x00000003ff0075a7 */ /* 0x000e640008001105 */
[----:B-1----:R-:W-:Y:S05]  /*2e40*/  @!P0 BRA `(.L_x_46) ;  /* 0x0000005c00348947 */ /* 0x002fea0003800000 */
.L_x_162:
        /* <DEDUP_REMOVED lines=9> */
.L_x_164:
        /* <DEDUP_REMOVED lines=9> */
.L_x_166:
        /* <DEDUP_REMOVED lines=9> */
.L_x_168:
        /* <DEDUP_REMOVED lines=9> */
.L_x_170:
        /* <DEDUP_REMOVED lines=9> */
.L_x_172:
        /* <DEDUP_REMOVED lines=9> */
.L_x_174:
        /* <DEDUP_REMOVED lines=9> */
.L_x_176:
        /* <DEDUP_REMOVED lines=9> */
.L_x_178:
        /* <DEDUP_REMOVED lines=9> */
.L_x_180:
        /* <DEDUP_REMOVED lines=9> */
.L_x_182:
        /* <DEDUP_REMOVED lines=9> */
.L_x_184:
        /* <DEDUP_REMOVED lines=9> */
.L_x_186:
        /* <DEDUP_REMOVED lines=9> */
.L_x_188:
        /* <DEDUP_REMOVED lines=9> */
.L_x_190:
        /* <DEDUP_REMOVED lines=9> */
.L_x_192:
        /* <DEDUP_REMOVED lines=9> */
.L_x_194:
        /* <DEDUP_REMOVED lines=9> */
.L_x_196:
        /* <DEDUP_REMOVED lines=9> */
.L_x_198:
        /* <DEDUP_REMOVED lines=9> */
.L_x_200:
        /* <DEDUP_REMOVED lines=9> */
.L_x_202:
        /* <DEDUP_REMOVED lines=9> */
.L_x_204:
        /* <DEDUP_REMOVED lines=9> */
.L_x_206:
        /* <DEDUP_REMOVED lines=9> */
.L_x_208:
        /* <DEDUP_REMOVED lines=9> */
.L_x_210:
        /* <DEDUP_REMOVED lines=9> */
.L_x_212:
        /* <DEDUP_REMOVED lines=9> */
.L_x_214:
        /* <DEDUP_REMOVED lines=9> */
.L_x_216:
        /* <DEDUP_REMOVED lines=9> */
.L_x_218:
        /* <DEDUP_REMOVED lines=9> */
.L_x_220:
        /* <DEDUP_REMOVED lines=9> */
.L_x_222:
        /* <DEDUP_REMOVED lines=9> */
.L_x_224:
        /* <DEDUP_REMOVED lines=9> */
.L_x_226:
        /* <DEDUP_REMOVED lines=9> */
.L_x_228:
        /* <DEDUP_REMOVED lines=9> */
.L_x_230:
        /* <DEDUP_REMOVED lines=9> */
.L_x_232:
        /* <DEDUP_REMOVED lines=9> */
.L_x_234:
        /* <DEDUP_REMOVED lines=9> */
.L_x_236:
        /* <DEDUP_REMOVED lines=9> */
.L_x_238:
        /* <DEDUP_REMOVED lines=9> */
.L_x_240:
        /* <DEDUP_REMOVED lines=9> */
.L_x_242:
        /* <DEDUP_REMOVED lines=9> */
.L_x_244:
        /* <DEDUP_REMOVED lines=9> */
.L_x_246:
        /* <DEDUP_REMOVED lines=9> */
.L_x_248:
        /* <DEDUP_REMOVED lines=9> */
.L_x_250:
        /* <DEDUP_REMOVED lines=9> */
.L_x_252:
        /* <DEDUP_REMOVED lines=9> */
.L_x_254:
        /* <DEDUP_REMOVED lines=9> */
.L_x_256:
        /* <DEDUP_REMOVED lines=9> */
.L_x_258:
        /* <DEDUP_REMOVED lines=9> */
.L_x_260:
        /* <DEDUP_REMOVED lines=9> */
.L_x_262:
[----:B------:R-:W-:-:S04]  /*4a70*/  UIADD3 UR4, UPT, UPT, UR4, 0x1, URZ ;  /* 0x0000000104047890 */ /* 0x000fc8000fffe0ff */
[----:B------:R-:W-:-:S04]  /*4a80*/  UISETP.NE.AND UP0, UPT, UR4, 0x36, UPT ;  /* 0x000000360400788c */ /* 0x000fc8000bf05270 */
[----:B------:R-:W-:Y:S02]  /*4a90*/  USEL UR5, URZ, 0x1, UP0 ;  /* 0x00000001ff057887 */ /* 0x000fe40008000000 */
[----:B------:R-:W-:-:S04]  /*4aa0*/  USEL UR4, UR4, URZ, UP0 ;  /* 0x000000ff04047287 */ /* 0x000fc80008000000 */
[----:B------:R-:W-:Y:S01]  /*4ab0*/  ULEA UR4, UR4, UR7, 0x3 ;  /* 0x0000000704047291 */ /* 0x000fe2000f8e18ff */
[----:B------:R-:W-:-:S04]  /*4ac0*/  LOP3.LUT R2, R2, UR5, RZ, 0x3c, !PT ;  /* 0x0000000502027c12 */ /* 0x000fc8000f8e3cff */
[----:B------:R-:W-:Y:S01]  /*4ad0*/  SHF.L.U32 R2, R2, 0x1f, RZ ;  /* 0x0000001f02027819 */ /* 0x000fe200000006ff */
[----:B-1----:R-:W-:-:S07]  /*4ae0*/  IMAD.U32 R0, RZ, RZ, UR4 ;  /* 0x00000004ff007e24 */ /* 0x002fce000f8e00ff */
.L_x_97:
[----:B-1----:R1:W2:Y:S02]  /*4af0*/  SYNCS.PHASECHK.TRANS64.TRYWAIT P0, [R0+URZ], R2 ;  /* 0x00000002000075a7 */ /* 0x0022a400080011ff */
[----:B--2---:R-:W-:Y:S05]  /*4b00*/  @!P0 NANOSLEEP.SYNCS 0x989680 ;  /* 0x009896800000895d */ /* 0x004fea0003900000 */
[----:B------:R-:W2:Y:S02]  /*4b10*/  @!P0 SYNCS.PHASECHK.TRANS64 P0, [R0+URZ], R2 ;  /* 0x00000002000085a7 */ /* 0x000ea400080010ff */
[----:B--2---:R-:W-:Y:S05]  /*4b20*/  @P0 EXIT ;  /* 0x000000000000094d */ /* 0x004fea0003800000 */
[----:B------:R-:W-:Y:S05]  /*4b30*/  BRA `(.L_x_97) ;  /* 0xfffffffc00ec7947 */ /* 0x000fea000383ffff */
.L_x_23:
[----:B------:R-:W-:-:S04]  /*4b40*/  UISETP.NE.AND UP0, UPT, UR48, URZ, UPT ;  /* 0x000000ff3000728c */ /* 0x000fc8000bf05270 */
[----:B------:R-:W-:-:S09]  /*4b50*/  UISETP.NE.OR UP0, UPT, UR22, 0x1, UP0 ;  /* 0x000000011600788c */ /* 0x000fd20008705670 */
[----:B------:R-:W-:Y:S05]  /*4b60*/  BRA.U UP0, `(.L_x_98) ;  /* 0x0000000500487547 */ /* 0x000fea000b800000 */
[----:B------:R-:W-:Y:S01]  /*4b70*/  ISETP.GE.U32.AND P2, PT, R0, 0x2, PT ;  /* 0x000000020000780c */ /* 0x000fe20003f46070 */
[----:B------:R-:W-:Y:S01]  /*4b80*/  IMAD.MOV.U32 R12, RZ, RZ, 0x1 ;  /* 0x00000001ff0c7424 */ /* 0x000fe200078e00ff */
[----:B------:R-:W-:Y:S02]  /*4b90*/  CS2R R10, SRZ ;  /* 0x00000000000a7805 */ /* 0x000fe4000001ff00 */
[----:B------:R-:W-:Y:S01]  /*4ba0*/  CS2R R8, SRZ ;  /* 0x0000000000087805 */ /* 0x000fe2000001ff00 */
[----:B------:R-:W-:Y:S01]  /*4bb0*/  UMOV UR6, 0x400 ;  /* 0x0000040000067882 */ /* 0x000fe20000000000 */
[----:B------:R-:W-:Y:S01]  /*4bc0*/  UMOV UR5, URZ ;  /* 0x000000ff00057c82 */ /* 0x000fe20008000000 */
[----:B------:R-:W-:-:S12]  /*4bd0*/  ULEA UR6, UR48, UR6, 0x18 ;  /* 0x0000000630067291 */ /* 0x000fd8000f8ec0ff */
.L_x_102:
[----:B------:R-:W-:Y:S02]  /*4be0*/  LEA R2, R8, UR6, 0x3 ;  /* 0x0000000608027c11 */ /* 0x000fe4000f8e18ff */
[----:B------:R-:W-:-:S03]  /*4bf0*/  SHF.L.U32 R4, R9, 0x1f, RZ ;  /* 0x0000001f09047819 */ /* 0x000fc600000006ff */
[----:B------:R-:W-:Y:S01]  /*4c00*/  VIADD R5, R2, 0x3f0 ;  /* 0x000003f002057836 */ /* 0x000fe20000000000 */
[----:B------:R-:W1:Y:S02]  /*4c10*/  SYNCS.PHASECHK.TRANS64.TRYWAIT P0, [R2+URZ+0x3e0], R4 ;  /* 0x0003e004020075a7 */ /* 0x000e6400080011ff */
[----:B-1----:R-:W-:Y:S05]  /*4c20*/  @!P0 BRA `(.L_x_99) ;  /* 0x0000005000848947 */ /* 0x002fea0003800000 */
.L_x_263:
[----:B------:R-:W-:Y:S01]  /*4c30*/  ULEA UR4, UR5, UR6, 0x3 ;  /* 0x0000000605047291 */ /* 0x000fe2000f8e18ff */
[----:B-1----:R-:W-:Y:S01]  /*4c40*/  PRMT R2, RZ, 0x654, R5 ;  /* 0x00000654ff027816 */ /* 0x002fe20000000005 */
[----:B------:R-:W-:Y:S01]  /*4c50*/  @!P2 IMAD.MOV.U32 R4, RZ, RZ, 0x10 ;  /* 0x00000010ff04a424 */ /* 0x000fe200078e00ff */
[----:B------:R-:W-:Y:S01]  /*4c60*/  SHF.L.U32 R5, R12, 0x1f, RZ ;  /* 0x0000001f0c057819 */ /* 0x000fe200000006ff */
[----:B------:R-:W-:Y:S01]  /*4c70*/  UIADD3 UR7, UPT, UPT, UR4, 0x380, URZ ;  /* 0x0000038004077890 */ /* 0x000fe2000fffe0ff */
[----:B------:R1:W-:Y:S05]  /*4c80*/  SYNCS.ARRIVE.TRANS64.RED.A1T0 RZ, [R2+URZ], RZ ;  /* 0x000000ff02ff79a7 */ /* 0x0003ea00081004ff */
[----:B------:R-:W-:Y:S01]  /*4c90*/  IMAD.U32 R6, RZ, RZ, UR7 ;  /* 0x00000007ff067e24 */ /* 0x000fe2000f8e00ff */
[----:B------:R-:W2:Y:S04]  /*4ca0*/  SYNCS.PHASECHK.TRANS64.TRYWAIT P0, [UR4+0x390], R5 ;  /* 0x00039005ff0075a7 */ /* 0x000ea80008001104 */
[----:B------:R-:W-:Y:S01]  /*4cb0*/  PRMT R6, R0, 0x654, R6 ;  /* 0x0000065400067816 */ /* 0x000fe20000000006 */
[----:B-12---:R-:W-:Y:S06]  /*4cc0*/  @!P0 BRA `(.L_x_100) ;  /* 0x0000005000708947 */ /* 0x006fec0003800000 */
.L_x_265:
[----:B------:R-:W-:Y:S01]  /*4cd0*/  ULEA UR8, UR5, UR6, 0x4 ;  /* 0x0000000605087291 */ /* 0x000fe2000f8e20ff */
[----:B------:R-:W-:Y:S01]  /*4ce0*/  SEL R3, R6, R3, !P2 ;  /* 0x0000000306037207 */ /* 0x000fe20005000000 */
[----:B------:R-:W-:Y:S01]  /*4cf0*/  UIADD3 UR9, UPT, UPT, UR4, 0x380, URZ ;  /* 0x0000038004097890 */ /* 0x000fe2000fffe0ff */
[----:B-1----:R-:W-:Y:S01]  /*4d00*/  LEA R2, R11, UR6, 0x3 ;  /* 0x000000060b027c11 */ /* 0x002fe2000f8e18ff */
[----:B------:R-:W-:Y:S01]  /*4d10*/  UIADD3 UR8, UPT, UPT, UR8, 0x410, URZ ;  /* 0x0000041008087890 */ /* 0x000fe2000fffe0ff */
[----:B------:R1:W-:Y:S01]  /*4d20*/  @!P2 SYNCS.ARRIVE.TRANS64.RED RZ, [R3+URZ], R4 ;  /* 0x0000000403ffa9a7 */ /* 0x0003e200080004ff */
[----:B------:R-:W-:Y:S01]  /*4d30*/  UIADD3 UR4, UPT, UPT, UR5, 0x1, URZ ;  /* 0x0000000105047890 */ /* 0x000fe2000fffe0ff */
[----:B------:R-:W-:-:S03]  /*4d40*/  VIADD R8, R8, 0x1 ;  /* 0x0000000108087836 */ /* 0x000fc60000000000 */
[----:B------:R-:W-:Y:S02]  /*4d50*/  UISETP.NE.AND UP0, UPT, UR4, 0x2, UPT ;  /* 0x000000020400788c */ /* 0x000fe4000bf05270 */
[----:B------:R-:W-:Y:S01]  /*4d60*/  ISETP.NE.AND P0, PT, R8, 0x2, PT ;  /* 0x000000020800780c */ /* 0x000fe20003f05270 */
[----:B------:R-:W-:Y:S06]  /*4d70*/  UGETNEXTWORKID.BROADCAST [UR8], [UR9] ;  /* 0x00000000080073ca */ /* 0x000fec0008000100 */
[----:B------:R-:W-:Y:S02]  /*4d80*/  USEL UR7, URZ, 0x1, UP0 ;  /* 0x00000001ff077887 */ /* 0x000fe40008000000 */
[----:B------:R-:W-:-:S04]  /*4d90*/  USEL UR5, UR4, URZ, UP0 ;  /* 0x000000ff04057287 */ /* 0x000fc80008000000 */
[----:B------:R-:W-:Y:S02]  /*4da0*/  LOP3.LUT R12, R12, UR7, RZ, 0x3c, !PT ;  /* 0x000000070c0c7c12 */ /* 0x000fe4000f8e3cff */
[----:B-1----:R-:W-:-:S04]  /*4db0*/  SHF.L.U32 R4, R10, 0x1f, RZ ;  /* 0x0000001f0a047819 */ /* 0x002fc800000006ff */
[----:B------:R-:W1:Y:S02]  /*4dc0*/  SYNCS.PHASECHK.TRANS64.TRYWAIT P1, [R2+URZ+0x380], R4 ;  /* 0x00038004020075a7 */ /* 0x000e6400080211ff */
[----:B-1----:R-:W-:Y:S05]  /*4dd0*/  @!P1 BRA `(.L_x_101) ;  /* 0x0000005000449947 */ /* 0x002fea0003800000 */
.L_x_266:
[C---:B-1----:R-:W-:Y:S01]  /*4de0*/  LEA R4, R11.reuse, UR6, 0x4 ;  /* 0x000000060b047c11 */ /* 0x042fe2000f8e20ff */
[----:B------:R-:W-:Y:S01]  /*4df0*/  VIADD R2, R2, 0x390 ;  /* 0x0000039002027836 */ /* 0x000fe20000000000 */
[----:B------:R-:W-:Y:S01]  /*4e00*/  SEL R8, R8, RZ, P0 ;  /* 0x000000ff08087207 */ /* 0x000fe20000000000 */
[----:B------:R-:W-:-:S03]  /*4e10*/  VIADD R11, R11, 0x1 ;  /* 0x000000010b0b7836 */ /* 0x000fc60000000000 */
[----:B------:R-:W1:Y:S01]  /*4e20*/  LDS.128 R4, [R4+0x410] ;  /* 0x0004100004047984 */ /* 0x000e620000000c00 */
[----:B------:R-:W-:Y:S02]  /*4e30*/  PRMT R2, RZ, 0x654, R2 ;  /* 0x00000654ff027816 */ /* 0x000fe40000000002 */
[C---:B------:R-:W-:Y:S01]  /*4e40*/  ISETP.NE.AND P1, PT, R11.reuse, 0x2, PT ;  /* 0x000000020b00780c */ /* 0x040fe20003f25270 */
[----:B------:R-:W-:Y:S01]  /*4e50*/  @!PT LDS RZ, [RZ] ;  /* 0x00000000fffff984 */ /* 0x000fe20000000800 */
[----:B------:R-:W-:Y:S01]  /*4e60*/  @!PT LDS RZ, [RZ] ;  /* 0x00000000fffff984 */ /* 0x000fe20000000800 */
[----:B------:R-:W-:Y:S01]  /*4e70*/  @!PT LDS RZ, [RZ] ;  /* 0x00000000fffff984 */ /* 0x000fe20000000800 */
[----:B------:R-:W-:Y:S01]  /*4e80*/  @!PT LDS RZ, [RZ] ;  /* 0x00000000fffff984 */ /* 0x000fe20000000800 */
[----:B------:R2:W-:Y:S06]  /*4e90*/  MEMBAR.ALL.CTA ;  /* 0x0000000000007992 */ /* 0x0005ec0000008000 */
[----:B--2---:R-:W2:Y:S01]  /*4ea0*/  FENCE.VIEW.ASYNC.S ;  /* 0x00000000000073c6 */ /* 0x004ea20000000000 */
[----:B------:R-:W-:Y:S01]  /*4eb0*/  SEL R11, R11, RZ, P1 ;  /* 0x000000ff0b0b7207 */ /* 0x000fe20000800000 */
[----:B--2---:R2:W-:Y:S01]  /*4ec0*/  SYNCS.ARRIVE.TRANS64.RED.A1T0 RZ, [R2+URZ], RZ ;  /* 0x000000ff02ff79a7 */ /* 0x0045e200081004ff */
[----:B-1----:R-:W-:-:S02]  /*4ed0*/  LOP3.LUT P3, RZ, R6, 0x1, RZ, 0xc0, !PT ;  /* 0x0000000106ff7812 */ /* 0x002fc4000786c0ff */
[----:B------:R-:W-:-:S04]  /*4ee0*/  SEL R4, RZ, 0x1, P1 ;  /* 0x00000001ff047807 */ /* 0x000fc80000800000 */
[----:B------:R-:W-:Y:S02]  /*4ef0*/  LOP3.LUT R10, R10, R4, RZ, 0x3c, !PT ;  /* 0x000000040a0a7212 */ /* 0x000fe400078e3cff */
[----:B--2---:R-:W-:-:S04]  /*4f00*/  SEL R2, RZ, 0x1, P0 ;  /* 0x00000001ff027807 */ /* 0x004fc80000000000 */
[----:B------:R-:W-:Y:S01]  /*4f10*/  LOP3.LUT R9, R9, R2, RZ, 0x3c, !PT ;  /* 0x0000000209097212 */ /* 0x000fe200078e3cff */
[----:B------:R-:W-:Y:S06]  /*4f20*/  @P3 BRA `(.L_x_102) ;  /* 0xfffffffc002c3947 */ /* 0x000fec000383ffff */
[----:B------:R-:W-:Y:S01]  /*4f30*/  ULEA UR4, UR5, UR6, 0x3 ;  /* 0x0000000605047291 */ /* 0x000fe2000f8e18ff */
[----:B------:R-:W-:-:S08]  /*4f40*/  SHF.L.U32 R2, R12, 0x1f, RZ ;  /* 0x0000001f0c027819 */ /* 0x000fd000000006ff */
[----:B------:R-:W1:Y:S02]  /*4f50*/  SYNCS.PHASECHK.TRANS64 P0, [UR4+0x390], R2 ;  /* 0x00039002ff0075a7 */ /* 0x000e640008001004 */
[----:B-1----:R-:W-:Y:S05]  /*4f60*/  @P0 BRA `(.L_x_103) ;  /* 0x0000000000080947 */ /* 0x002fea0003800000 */
[----:B------:R-:W1:Y:S02]  /*4f70*/  SYNCS.PHASECHK.TRANS64.TRYWAIT P0, [UR4+0x390], R2 ;  /* 0x00039002ff0075a7 */ /* 0x000e640008001104 */
[----:B-1----:R-:W-:Y:S05]  /*4f80*/  @!P0 BRA `(.L_x_104) ;  /* 0x0000004c00ec8947 */ /* 0x002fea0003800000 */
.L_x_103:
[----:B------:R-:W-:-:S04]  /*4f90*/  UIADD3 UR7, UPT, UPT, UR5, 0x1, URZ ;  /* 0x0000000105077890 */ /* 0x000fc8000fffe0ff */
[----:B------:R-:W-:-:S04]  /*4fa0*/  UISETP.NE.AND UP0, UPT, UR7, 0x2, UPT ;  /* 0x000000020700788c */ /* 0x000fc8000bf05270 */
[----:B------:R-:W-:Y:S02]  /*4fb0*/  USEL UR8, URZ, 0x1, UP0 ;  /* 0x00000001ff087887 */ /* 0x000fe40008000000 */
[----:B------:R-:W-:-:S04]  /*4fc0*/  USEL UR7, UR7, URZ, UP0 ;  /* 0x000000ff07077287 */ /* 0x000fc80008000000 */
[----:B------:R-:W-:Y:S01]  /*4fd0*/  ULEA UR7, UR7, UR6, 0x3 ;  /* 0x0000000607077291 */ /* 0x000fe2000f8e18ff */
[----:B-1----:R-:W-:-:S04]  /*4fe0*/  LOP3.LUT R2, R12, UR8, RZ, 0x3c, !PT ;  /* 0x000000080c027c12 */ /* 0x002fc8000f8e3cff */
[----:B------:R-:W-:-:S04]  /*4ff0*/  SHF.L.U32 R0, R2, 0x1f, RZ ;  /* 0x0000001f02007819 */ /* 0x000fc800000006ff */
[----:B------:R-:W1:Y:S02]  /*5000*/  SYNCS.PHASECHK.TRANS64 P0, [UR7+0x390], R0 ;  /* 0x00039000ff0075a7 */ /* 0x000e640008001007 */
[----:B-1----:R-:W-:Y:S05]  /*5010*/  @P0 EXIT ;  /* 0x000000000000094d */ /* 0x002fea0003800000 */
[----:B------:R-:W-:Y:S02]  /*5020*/  SHF.L.U32 R2, R2, 0x1f, RZ ;  /* 0x0000001f02027819 */ /* 0x000fe400000006ff */
[----:B------:R-:W-:-:S07]  /*5030*/  MOV R0, UR7 ;  /* 0x0000000700007c02 */ /* 0x000fce0008000f00 */
.L_x_105:
[----:B-1----:R1:W2:Y:S02]  /*5040*/  SYNCS.PHASECHK.TRANS64.TRYWAIT P0, [R0+URZ+0x390], R2 ;  /* 0x00039002000075a7 */ /* 0x0022a400080011ff */
[----:B--2---:R-:W-:Y:S05]  /*5050*/  @!P0 NANOSLEEP.SYNCS 0x989680 ;  /* 0x009896800000895d */ /* 0x004fea0003900000 */
[----:B------:R-:W2:Y:S02]  /*5060*/  @!P0 SYNCS.PHASECHK.TRANS64 P0, [R0+URZ+0x390], R2 ;  /* 0x00039002000085a7 */ /* 0x000ea400080010ff */
[----:B--2---:R-:W-:Y:S05]  /*5070*/  @P0 EXIT ;  /* 0x000000000000094d */ /* 0x004fea0003800000 */
[----:B------:R-:W-:Y:S05]  /*5080*/  BRA `(.L_x_105) ;  /* 0xfffffffc00ec7947 */ /* 0x000fea000383ffff */
.L_x_98:
[----:B------:R-:W-:Y:S05]  /*5090*/  BRA.U UP4, `(.L_x_106) ;  /* 0x0000000d04807547 */ /* 0x000fea000b800000 */
[----:B------:R-:W-:Y:S01]  /*50a0*/  UMOV UR4, 0x40 ;  /* 0x0000004000047882 */ /* 0x000fe20000000000 */
[----:B------:R-:W-:Y:S01]  /*50b0*/  NOP ;  /* 0x0000000000007918 */ /* 0x000fe20000000000 */
[----:B------:R-:W-:Y:S01]  /*50c0*/  ULEA UR5, UR48, UR4, 0x18 ;  /* 0x0000000430057291 */ /* 0x000fe2000f8ec0ff */
[----:B------:R-:W-:Y:S02]  /*50d0*/  UMOV UR6, 0x400 ;  /* 0x0000040000067882 */ /* 0x000fe40000000000 */
[----:B------:R-:W-:-:S06]  /*50e0*/  ULEA UR6, UR48, UR6, 0x18 ;  /* 0x0000000630067291 */ /* 0x000fcc000f8ec0ff */
[----:B------:R-:W1:Y:S02]  /*50f0*/  LDS.U8 R0, [UR5+0x1c] ;  /* 0x00001c05ff007984 */ /* 0x000e640008000000 */
[----:B-1----:R-:W-:-:S13]  /*5100*/  ISETP.NE.AND P0, PT, R0, RZ, PT ;  /* 0x000000ff0000720c */ /* 0x002fda0003f05270 */
[----:B------:R-:W-:Y:S05]  /*5110*/  @P0 BRA `(.L_x_107) ;  /* 0x0000000000580947 */ /* 0x000fea0003800000 */
[----:B------:R-:W-:-:S13]  /*5120*/  ELECT P0, URZ, PT ;  /* 0x0000000000ff782f */ /* 0x000fda0003800000 */
[----:B------:R-:W-:Y:S05]  /*5130*/  @!P0 BRA `(.L_x_108) ;  /* 0x0000000000608947 */ /* 0x000fea0003800000 */
[----:B------:R-:W-:Y:S01]  /*5140*/  UMOV UR4, 0x10 ;  /* 0x0000001000047882 */ /* 0x000fe20000000000 */
[----:B------:R-:W-:Y:S01]  /*5150*/  HFMA2 R0, -RZ, RZ, 0, 5.9604644775390625e-08 ;  /* 0x00000001ff007431 */ /* 0x000fe200000001ff */
[----:B------:R-:W-:-:S03]  /*5160*/  MOV R3, 0xffff ;  /* 0x0000ffff00037802 */ /* 0x000fc60000000f00 */
[----:B------:R-:W-:Y:S04]  /*5170*/  DEPBAR.LE SB1, 0x36 ;  /* 0x00009d800000791a */ /* 0x000fe80000000000 */
[----:B------:R-:W1:Y:S02]  /*5180*/  UTCATOMSWS.FIND_AND_SET.ALIGN UP0, UR4, UR4 ;  /* 0x00000004000475e3 */ /* 0x000e640008000800 */
[----:B-1----:R-:W-:Y:S01]  /*5190*/  MOV R4, UR4 ;  /* 0x0000000400047c02 */ /* 0x002fe20008000f00 */
[----:B------:R-:W-:Y:S06]  /*51a0*/  BRA.U UP0, `(.L_x_109) ;  /* 0x0000000100187547 */ /* 0x000fec000b800000 */
.L_x_110:
[----:B------:R-:W-:Y:S05]  /*51b0*/  NANOSLEEP 0x64 ;  /* 0x000000640000795d */ /* 0x000fea0003800000 */
[----:B------:R-:W-:-:S05]  /*51c0*/  UMOV UR4, 0x10 ;  /* 0x0000001000047882 */ /* 0x000fca0000000000 */
[----:B------:R-:W-:Y:S04]  /*51d0*/  DEPBAR.LE SB1, 0x36 ;  /* 0x00009d800000791a */ /* 0x000fe80000000000 */
[----:B------:R-:W1:Y:S02]  /*51e0*/  UTCATOMSWS.FIND_AND_SET.ALIGN UP0, UR4, UR4 ;  /* 0x00000004000475e3 */ /* 0x000e640008000800 */
[----:B-1----:R-:W-:Y:S01]  /*51f0*/  MOV R4, UR4 ;  /* 0x0000000400047c02 */ /* 0x002fe20008000f00 */
[----:B------:R-:W-:Y:S05]  /*5200*/  BRA.U !UP0, `(.L_x_110) ;  /* 0xfffffffd08e87547 */ /* 0x000fea000b83ffff */
.L_x_109:
[-C--:B------:R-:W-:Y:S02]  /*5210*/  SHF.L.U32 R3, R3, R4.reuse, RZ ;  /* 0x0000000403037219 */ /* 0x080fe400000006ff */
[----:B------:R-:W-:Y:S01]  /*5220*/  SHF.L.U32 R0, R0, R4, RZ ;  /* 0x0000000400007219 */ /* 0x000fe200000006ff */
[----:B------:R-:W-:Y:S02]  /*5230*/  IMAD.SHL.U32 R4, R4, 0x20, RZ ;  /* 0x0000002004047824 */ /* 0x000fe400078e00ff */
[----:B------:R1:W-:Y:S04]  /*5240*/  ATOMS.OR RZ, [UR5+0x14], R3 ;  /* 0x00001403ffff798c */ /* 0x0003e8000b000005 */
[----:B------:R1:W-:Y:S04]  /*5250*/  ATOMS.OR RZ, [UR5+0x18], R0 ;  /* 0x00001800ffff798c */ /* 0x0003e8000b000005 */
[----:B------:R1:W-:Y:S01]  /*5260*/  STS [UR6+0x430], R4 ;  /* 0x00043004ff007988 */ /* 0x0003e20008000806 */
[----:B------:R-:W-:Y:S05]  /*5270*/  BRA `(.L_x_108) ;  /* 0x0000000000107947 */ /* 0x000fea0003800000 */
.L_x_107:
[----:B------:R-:W-:Y:S02]  /*5280*/  MOV R0, 0xffffffff ;  /* 0xffffffff00007802 */ /* 0x000fe40000000f00 */
[----:B------:R-:W-:-:S03]  /*5290*/  MOV R4, 0x52c0 ;  /* 0x000052c000047802 */ /* 0x000fc60000000f00 */
[----:B------:R1:W-:Y:S04]  /*52a0*/  STS [UR6+0x430], R0 ;  /* 0x00043000ff007988 */ /* 0x0003e80008000806 */
[----:B-1---5:R-:W-:Y:S05]  /*52b0*/  CALL.REL.NOINC `($__internal_1_$__cuda_sm10x_tcgen05_guardrail_trap_phase_invalid_during_alloc) ;  /* 0x00000050006c7944 */ /* 0x022fea0003c00000 */
.L_x_108:
[----:B------:R-:W-:Y:S05]  /*52c0*/  WARPSYNC.ALL ;  /* 0x0000000000007948 */ /* 0x000fea0003800000 */
[----:B------:R-:W2:Y:S01]  /*52d0*/  S2UR UR4, SR_CgaCtaId ;  /* 0x00000000000479c3 */ /* 0x000ea20000008800 */
[----:B------:R-:W-:Y:S01]  /*52e0*/  UMOV UR13, 0x400 ;  /* 0x00000400000d7882 */ /* 0x000fe20000000000 */
[----:B------:R-:W-:-:S06]  /*52f0*/  NOP ;  /* 0x0000000000007918 */ /* 0x000fcc0000000000 */
[----:B------:R-:W-:Y:S06]  /*5300*/  BAR.ARV 0x6, 0xa0 ;  /* 0x0182800000007b1d */ /* 0x000fec0000002000 */
[----:B------:R-:W3:Y:S01]  /*5310*/  LDCU UR5, c[0x0][0x38c] ;  /* 0x00007180ff0577ac */ /* 0x000ee20008000800 */
[----:B------:R-:W-:Y:S01]  /*5320*/  LOP3.LUT R2, R2, 0xffff, RZ, 0xc0, !PT ;  /* 0x0000ffff02027812 */ /* 0x000fe200078ec0ff */
[----:B------:R-:W-:Y:S01]  /*5330*/  IMAD.MOV.U32 R11, RZ, RZ, 0x1 ;  /* 0x00000001ff0b7424 */ /* 0x000fe200078e00ff */
[----:B------:R-:W-:Y:S01]  /*5340*/  CS2R R8, SRZ ;  /* 0x0000000000087805 */ /* 0x000fe2000001ff00 */
[----:B------:R-:W4:Y:S01]  /*5350*/  LDCU UR8, c[0x0][0x38c] ;  /* 0x00007180ff0877ac */ /* 0x000f220008000800 */
[----:B------:R-:W-:Y:S01]  /*5360*/  R2UR UR15, R2 ;  /* 0x00000000020f72ca */ /* 0x000fe200000e0000 */
[----:B------:R-:W-:Y:S01]  /*5370*/  IMAD.MOV.U32 R10, RZ, RZ, RZ ;  /* 0x000000ffff0a7224 */ /* 0x000fe200078e00ff */
[----:B------:R-:W-:Y:S01]  /*5380*/  UMOV UR18, URZ ;  /* 0x000000ff00127c82 */ /* 0x000fe20008000000 */
[----:B------:R-:W-:Y:S01]  /*5390*/  UMOV UR10, URZ ;  /* 0x000000ff000a7c82 */ /* 0x000fe20008000000 */
[----:B--2---:R-:W-:Y:S01]  /*53a0*/  ULEA UR13, UR4, UR13, 0x18 ;  /* 0x0000000d040d7291 */ /* 0x004fe2000f8ec0ff */
[----:B------:R-:W-:Y:S01]  /*53b0*/  UMOV UR20, 0x0 ;  /* 0x0000000000147882 */ /* 0x000fe20000000000 */
[----:B------:R-:W-:-:S02]  /*53c0*/  UMOV UR21, 0x4100490 ;  /* 0x0410049000157882 */ /* 0x000fc40000000000 */
[----:B------:R-:W-:Y:S02]  /*53d0*/  UIADD3 UR6, UPT, UPT, UR13, 0x2800, URZ ;  /* 0x000028000d067890 */ /* 0x000fe4000fffe0ff */
[----:B------:R-:W-:Y:S02]  /*53e0*/  UIADD3 UR7, UPT, UPT, UR13, 0x1d800, URZ ;  /* 0x0001d8000d077890 */ /* 0x000fe4000fffe0ff */
[----:B---3--:R-:W-:Y:S01]  /*53f0*/  UIADD3 UR5, UPT, UPT, UR5, 0x1f, URZ ;  /* 0x0000001f05057890 */ /* 0x008fe2000fffe0ff */
[----:B-1----:R-:W1:Y:S01]  /*5400*/  LDS R0, [UR13+0x430] ;  /* 0x0004300dff007984 */ /* 0x002e620008000800 */
[----:B------:R-:W-:Y:S02]  /*5410*/  USHF.R.U32.HI UR6, URZ, 0x4, UR6 ;  /* 0x00000004ff067899 */ /* 0x000fe40008011606 */
[----:B------:R-:W-:Y:S02]  /*5420*/  USHF.R.S32.HI UR4, URZ, 0x1f, UR5 ;  /* 0x0000001fff047899 */ /* 0x000fe40008011405 */
[----:B------:R-:W-:-:S02]  /*5430*/  ULOP3.LUT UR6, UR6, 0x3fff, URZ, 0xc0, !UPT ;  /* 0x00003fff06067892 */ /* 0x000fc4000f8ec0ff */
[----:B------:R-:W-:Y:S02]  /*5440*/  ULEA.HI UR4, UR4, UR5, URZ, 0x5 ;  /* 0x0000000504047291 */ /* 0x000fe4000f8f28ff */
[----:B------:R-:W-:Y:S02]  /*5450*/  USHF.R.U32.HI UR5, URZ, 0x4, UR7 ;  /* 0x00000004ff057899 */ /* 0x000fe40008011607 */
[----:B------:R-:W-:Y:S02]  /*5460*/  USHF.R.S32.HI UR22, URZ, 0x5, UR4 ;  /* 0x00000005ff167899 */ /* 0x000fe40008011404 */
[----:B------:R-:W-:Y:S02]  /*5470*/  ULOP3.LUT UR5, UR5, 0x3fff, URZ, 0xc0, !UPT ;  /* 0x00003fff05057892 */ /* 0x000fe4000f8ec0ff */
[----:B------:R-:W-:Y:S02]  /*5480*/  UISETP.LT.AND UP0, UPT, UR22, 0x1, UPT ;  /* 0x000000011600788c */ /* 0x000fe4000bf01270 */
[----:B------:R-:W-:-:S02]  /*5490*/  ULOP3.LUT UR16, UR6, 0x10000, URZ, 0xfc, !UPT ;  /* 0x0001000006107892 */ /* 0x000fc4000f8efcff */
[----:B------:R-:W-:Y:S02]  /*54a0*/  USEL UR23, UR22, 0x1, !UP0 ;  /* 0x0000000116177887 */ /* 0x000fe4000c000000 */
[----:B------:R-:W-:Y:S02]  /*54b0*/  ULOP3.LUT UR17, UR5, 0x10000, URZ, 0xfc, !UPT ;  /* 0x0001000005117892 */ /* 0x000fe4000f8efcff */
[----:B------:R-:W-:Y:S02]  /*54c0*/  UIADD3 UR23, UPT, UPT, -UR23, URZ, URZ ;  /* 0x000000ff17177290 */ /* 0x000fe4000fffe1ff */
[----:B----4-:R-:W-:Y:S01]  /*54d0*/  UISETP.GE.AND UP4, UPT, UR8, 0x1, UPT ;  /* 0x000000010800788c */ /* 0x010fe2000bf86270 */
[----:B-1----:R-:W-:-:S15]  /*54e0*/  R2UR UR24, R0 ;  /* 0x00000000001872ca */ /* 0x002fde00000e0000 */
.L_x_117:
[----:B------:R-:W-:Y:S02]  /*54f0*/  LEA R0, R10, UR13, 0x3 ;  /* 0x0000000d0a007c11 */ /* 0x000fe4000f8e18ff */
[----:B------:R-:W-:Y:S02]  /*5500*/  SHF.L.U32 R2, R9, 0x1f, RZ ;  /* 0x0000001f09027819 */ /* 0x000fe400000006ff */
[----:B------:R-:W-:Y:S01]  /*5510*/  PLOP3.LUT P0, PT, PT, PT, UP4, 0x80, 0x8 ;  /* 0x000000000008781c */ /* 0x000fe20003f0f048 */
[----:B------:R-:W-:Y:S01]  /*5520*/  VIADD R3, R0, 0x390 ;  /* 0x0000039000037836 */ /* 0x000fe20000000000 */
[----:B-1----:R-:W1:Y:S02]  /*5530*/  SYNCS.PHASECHK.TRANS64.TRYWAIT P1, [R0+URZ+0x380], R2 ;  /* 0x00038002000075a7 */ /* 0x002e6400080211ff */
[----:B-1-3--:R-:W-:Y:S09]  /*5540*/  @!P1 BRA `(.L_x_111) ;  /* 0x0000004800949947 */ /* 0x00aff20003800000 */
.L_x_268:
[----:B------:R-:W-:Y:S01]  /*5550*/  LEA R4, R10, UR13, 0x4 ;  /* 0x0000000d0a047c11 */ /* 0x000fe2000f8e20ff */
[----:B------:R-:W-:Y:S01]  /*5560*/  @UP4 ULEA UR4, UR10, UR13, 0x3 ;  /* 0x0000000d0a044291 */ /* 0x000fe2000f8e18ff */
[----:B------:R-:W-:Y:S01]  /*5570*/  PLOP3.LUT P2, PT, PT, PT, PT, 0x80, 0x8 ;  /* 0x000000000008781c */ /* 0x000fe20003f4f070 */
[----:B------:R-:W-:Y:S01]  /*5580*/  ULEA UR19, UR18, UR13, 0x3 ;  /* 0x0000000d12137291 */ /* 0x000fe2000f8e18ff */
[----:B------:R-:W-:Y:S02]  /*5590*/  PRMT R3, RZ, 0x654, R3 ;  /* 0x00000654ff037816 */ /* 0x000fe40000000003 */
[----:B------:R-:W2:Y:S01]  /*55a0*/  LDS.128 R4, [R4+0x410] ;  /* 0x0004100004047984 */ /* 0x000ea20000000c00 */
[----:B-1----:R-:W-:Y:S02]  /*55b0*/  @P0 SHF.L.U32 R2, R8, 0x1f, RZ ;  /* 0x0000001f08020819 */ /* 0x002fe400000006ff */
[----:B------:R-:W-:Y:S01]  /*55c0*/  SHF.L.U32 R0, R11, 0x1f, RZ ;  /* 0x0000001f0b007819 */ /* 0x000fe200000006ff */
[----:B------:R-:W-:Y:S01]  /*55d0*/  @!PT LDS RZ, [RZ] ;  /* 0x00000000fffff984 */ /* 0x000fe20000000800 */
[----:B------:R-:W-:Y:S01]  /*55e0*/  @!PT LDS RZ, [RZ] ;  /* 0x00000000fffff984 */ /* 0x000fe20000000800 */
[----:B------:R-:W-:Y:S01]  /*55f0*/  @!PT LDS RZ, [RZ] ;  /* 0x00000000fffff984 */ /* 0x000fe20000000800 */
[----:B------:R-:W-:Y:S01]  /*5600*/  @!PT LDS RZ, [RZ] ;  /* 0x00000000fffff984 */ /* 0x000fe20000000800 */
[----:B------:R1:W-:Y:S06]  /*5610*/  MEMBAR.ALL.CTA ;  /* 0x0000000000007992 */ /* 0x0003ec0000008000 */
[----:B-1----:R-:W1:Y:S02]  /*5620*/  FENCE.VIEW.ASYNC.S ;  /* 0x00000000000073c6 */ /* 0x002e640000000000 */
[----:B-1----:R1:W-:Y:S01]  /*5630*/  SYNCS.ARRIVE.TRANS64.RED.A1T0 RZ, [R3+URZ], RZ ;  /* 0x000000ff03ff79a7 */ /* 0x0023e200081004ff */
[----:B------:R1:W3:Y:S01]  /*5640*/  @P0 SYNCS.PHASECHK.TRANS64.TRYWAIT P2, [UR4], R2 ;  /* 0x00000002ff0005a7 */ /* 0x0002e20008041104 */
[----:B--2---:R-:W-:Y:S01]  /*5650*/  LOP3.LUT P1, RZ, R6, 0x1, RZ, 0xc0, !PT ;  /* 0x0000000106ff7812 */ /* 0x004fe2000782c0ff */
[----:B------:R-:W2:Y:S02]  /*5660*/  SYNCS.PHASECHK.TRANS64.TRYWAIT P0, [UR19+0x3c0], R0 ;  /* 0x0003c000ff0075a7 */ /* 0x000ea40008001113 */
[----:B-123--:R-:W-:Y:S10]  /*5670*/  @!P0 BRA `(.L_x_112) ;  /* 0x00000048005c8947 */ /* 0x00eff40003800000 */
.L_x_270:
[----:B------:R-:W-:Y:S01]  /*5680*/  IADD3 R10, PT, PT, R10, 0x1, RZ ;  /* 0x000000010a0a7810 */ /* 0x000fe20007ffe0ff */
[----:B------:R-:W-:Y:S06]  /*5690*/  BRA.U !UP4, `(.L_x_113) ;  /* 0x000000010ca07547 */ /* 0x000fec000b800000 */
[----:B------:R-:W-:Y:S02]  /*56a0*/  ULEA.HI UR4, UR18, UR18, URZ, 0x1 ;  /* 0x0000001212047291 */ /* 0x000fe4000f8f08ff */
[----:B------:R-:W-:Y:S02]  /*56b0*/  UPLOP3.LUT UP2, UPT, UPT, UPT, UPT, 0x40, 0x4 ;  /* 0x000000000004789c */ /* 0x000fe40003f4e870 */
[----:B------:R-:W-:Y:S02]  /*56c0*/  USHF.L.U32 UR5, UR4, 0x5, URZ ;  /* 0x0000000504057899 */ /* 0x000fe400080006ff */
[----:B------:R-:W-:Y:S02]  /*56d0*/  ULOP3.LUT UR14, UR4, 0xffe, URZ, 0xc0, !UPT ;  /* 0x00000ffe040e7892 */ /* 0x000fe4000f8ec0ff */
[----:B------:R-:W-:Y:S02]  /*56e0*/  ULOP3.LUT UR4, UR5, 0xffffffc0, URZ, 0xc0, !UPT ;  /* 0xffffffc005047892 */ /* 0x000fe4000f8ec0ff */
[----:B------:R-:W-:-:S02]  /*56f0*/  UIADD3 UR14, UPT, UPT, -UR14, UR18, URZ ;  /* 0x000000120e0e7290 */ /* 0x000fc4000fffe1ff */
[----:B------:R-:W-:Y:S01]  /*5700*/  UIADD3 UR4, UPT, UPT, UR24, UR4, URZ ;  /* 0x0000000418047290 */ /* 0x000fe2000fffe0ff */
[----:B------:R-:W-:Y:S01]  /*5710*/  UMOV UR12, UR23 ;  /* 0x00000017000c7c82 */ /* 0x000fe20008000000 */
[----:B------:R-:W-:Y:S02]  /*5720*/  UMOV UR11, UR22 ;  /* 0x00000016000b7c82 */ /* 0x000fe40008000000 */
[----:B------:R-:W-:Y:S01]  /*5730*/  ULEA UR14, UR14, UR4, 0x14 ;  /* 0x000000040e0e7291 */ /* 0x000fe2000f8ea0ff */
[----:B------:R-:W-:-:S11]  /*5740*/  UMOV UR5, UR10 ;  /* 0x0000000a00057c82 */ /* 0x000fd60008000000 */
.L_x_116:
[----:B------:R-:W-:Y:S02]  /*5750*/  UIADD3 UR12, UPT, UPT, UR12, 0x1, URZ ;  /* 0x000000010c0c7890 */ /* 0x000fe4000fffe0ff */
[----:B--2---:R-:W-:Y:S02]  /*5760*/  ULEA UR6, UR5, UR13, 0x3 ;  /* 0x0000000d05067291 */ /* 0x004fe4000f8e18ff */
[----:B------:R-:W-:Y:S01]  /*5770*/  UISETP.NE.AND UP3, UPT, UR12, URZ, UPT ;  /* 0x000000ff0c00728c */ /* 0x000fe2000bf65270 */
[----:B---3--:R-:W-:Y:S10]  /*5780*/  @P2 BRA `(.L_x_114) ;  /* 0x00000000000c2947 */ /* 0x008ff40003800000 */
[----:B-1----:R-:W-:Y:S04]  /*5790*/  SHF.L.U32 R2, R8, 0x1f, RZ ;  /* 0x0000001f08027819 */ /* 0x002fe800000006ff */
[----:B------:R-:W1:Y:S02]  /*57a0*/  SYNCS.PHASECHK.TRANS64.TRYWAIT P0, [UR6], R2 ;  /* 0x00000002ff0075a7 */ /* 0x000e640008001106 */
[----:B-1----:R-:W-:Y:S05]  /*57b0*/  @!P0 BRA `(.L_x_115) ;  /* 0x0000004800248947 */ /* 0x002fea0003800000 */
.L_x_114:
[----:B------:R-:W-:Y:S01]  /*57c0*/  UISETP.NE.AND UP0, UPT, UR11, 0x1, UPT ;  /* 0x000000010b00788c */ /* 0x000fe2000bf05270 */
[----:B------:R-:W-:Y:S01]  /*57d0*/  PLOP3.LUT P2, PT, PT, PT, PT, 0x80, 0x8 ;  /* 0x000000000008781c */ /* 0x000fe20003f4f070 */
[----:B------:R-:W-:Y:S02]  /*57e0*/  UIADD3 UR4, UPT, UPT, UR5, 0x1, URZ ;  /* 0x0000000105047890 */ /* 0x000fe4000fffe0ff */
[----:B------:R-:W-:Y:S02]  /*57f0*/  ULEA UR8, UR5, UR17, 0x7 ;  /* 0x0000001105087291 */ /* 0x000fe4000f8e38ff */
[----:B------:R-:W-:Y:S01]  /*5800*/  UISETP.NE.AND UP1, UPT, UR4, 0x36, UPT ;  /* 0x000000360400788c */ /* 0x000fe2000bf25270 */
[----:B------:R-:W-:Y:S01]  /*5810*/  PLOP3.LUT P0, PT, PT, PT, UP0, 0x80, 0x8 ;  /* 0x000000000008781c */ /* 0x000fe20003f0f008 */
[----:B------:R-:W-:Y:S02]  /*5820*/  UIADD3 UR11, UPT, UPT, UR11, -0x1, URZ ;  /* 0xffffffff0b0b7890 */ /* 0x000fe4000fffe0ff */
[----:B------:R-:W-:Y:S02]  /*5830*/  USEL UR7, URZ, 0x1, UP1 ;  /* 0x00000001ff077887 */ /* 0x000fe40008800000 */
[----:B------:R-:W-:Y:S01]  /*5840*/  USEL UR10, UR4, URZ, UP1 ;  /* 0x000000ff040a7287 */ /* 0x000fe20008800000 */
[----:B------:R-:W-:Y:S03]  /*5850*/  UMOV UR9, 0xc0004010 ;  /* 0xc000401000097882 */ /* 0x000fe60000000000 */
[----:B------:R-:W-:Y:S01]  /*5860*/  @UP0 ULEA UR4, UR10, UR13, 0x3 ;  /* 0x0000000d0a040291 */ /* 0x000fe2000f8e18ff */
[----:B------:R-:W-:Y:S01]  /*5870*/  LOP3.LUT R8, R8, UR7, RZ, 0x3c, !PT ;  /* 0x0000000708087c12 */ /* 0x000fe2000f8e3cff */
[----:B------:R-:W-:Y:S03]  /*5880*/  UMOV UR7, 0xc0004010 ;  /* 0xc000401000077882 */ /* 0x000fe60000000000 */
[----:B-1----:R-:W-:Y:S04]  /*5890*/  @P0 SHF.L.U32 R0, R8, 0x1f, RZ ;  /* 0x0000001f08000819 */ /* 0x002fe800000006ff */
[----:B------:R2:W3:Y:S01]  /*58a0*/  @P0 SYNCS.PHASECHK.TRANS64.TRYWAIT P2, [UR4], R0 ;  /* 0x00000000ff0005a7 */ /* 0x0004e20008041104 */
[----:B------:R-:W-:Y:S02]  /*58b0*/  UIADD3 UR4, UPT, UPT, UR6, 0x1b0, URZ ;  /* 0x000001b006047890 */ /* 0x000fe4000fffe0ff */
[----:B------:R-:W-:Y:S03]  /*58c0*/  ULEA UR6, UR5, UR16, 0x7 ;  /* 0x0000001005067291 */ /* 0x000fe6000f8e38ff */
[----:B------:R-:W-:Y:S06]  /*58d0*/  UMOV UR5, UR10 ;  /* 0x0000000a00057c82 */ /* 0x000fec0008000000 */
[----:B------:R2:W-:Y:S01]  /*58e0*/  UTCQMMA gdesc[UR6], gdesc[UR8], tmem[UR14], tmem[UR20], idesc[UR21], UP2 ;  /* 0x00ff1408060075ea */ /* 0x0005e2000900030e */
[----:B------:R-:W-:Y:S01]  /*58f0*/  UPLOP3.LUT UP2, UPT, UPT, UPT, UPT, 0x80, 0x8 ;  /* 0x000000000008789c */ /* 0x000fe20003f4f070 */
[----:B------:R2:W-:Y:S01]  /*5900*/  UTCBAR.MULTICAST [UR4], URZ, UR15 ;  /* 0x000000ff040073e9 */ /* 0x0005e2000800080f */
[----:B------:R-:W-:Y:S09]  /*5910*/  BRA.U UP3, `(.L_x_116) ;  /* 0xfffffffd038c7547 */ /* 0x000ff2000b83ffff */
.L_x_113:
[----:B--2---:R-:W-:Y:S01]  /*5920*/  UIADD3 UR4, UPT, UPT, UR18, 0x1, URZ ;  /* 0x0000000112047890 */ /* 0x004fe2000fffe0ff */
[C---:B------:R-:W-:Y:S01]  /*5930*/  ISETP.NE.AND P0, PT, R10.reuse, 0x2, PT ;  /* 0x000000020a00780c */ /* 0x040fe20003f05270 */
[----:B------:R-:W-:Y:S02]  /*5940*/  UIADD3 UR5, UPT, UPT, UR19, 0x3a0, URZ ;  /* 0x000003a013057890 */ /* 0x000fe4000fffe0ff */
[----:B------:R-:W-:Y:S01]  /*5950*/  UISETP.NE.AND UP0, UPT, UR4, 0x4, UPT ;  /* 0x000000040400788c */ /* 0x000fe2000bf05270 */
[----:B-1----:R-:W-:Y:S02]  /*5960*/  SEL R0, RZ, 0x1, P0 ;  /* 0x00000001ff007807 */ /* 0x002fe40000000000 */
[----:B------:R-:W-:Y:S01]  /*5970*/  SEL R10, R10, RZ, P0 ;  /* 0x000000ff0a0a7207 */ /* 0x000fe20000000000 */
[----:B------:R-:W-:Y:S01]  /*5980*/  USEL UR6, URZ, 0x1, UP0 ;  /* 0x00000001ff067887 */ /* 0x000fe20008000000 */
[----:B------:R-:W-:Y:S01]  /*5990*/  LOP3.LUT R9, R9, R0, RZ, 0x3c, !PT ;  /* 0x0000000009097212 */ /* 0x000fe200078e3cff */
[----:B------:R-:W-:Y:S01]  /*59a0*/  USEL UR18, UR4, URZ, UP0 ;  /* 0x000000ff04127287 */ /* 0x000fe20008000000 */
[----:B------:R1:W-:Y:S03]  /*59b0*/  UTCBAR [UR5], URZ ;  /* 0x000000ff050073e9 */ /* 0x0003e600080000ff */
[----:B------:R-:W-:Y:S01]  /*59c0*/  LOP3.LUT R11, R11, UR6, RZ, 0x3c, !PT ;  /* 0x000000060b0b7c12 */ /* 0x000fe2000f8e3cff */
[----:B------:R-:W-:Y:S07]  /*59d0*/  @P1 BRA `(.L_x_117) ;  /* 0xfffffff800c41947 */ /* 0x000fee000383ffff */
[----:B------:R-:W2:Y:S01]  /*59e0*/  S2UR UR8, SR_CgaCtaId ;  /* 0x00000000000879c3 */ /* 0x000ea20000008800 */
[----:B------:R-:W-:Y:S01]  /*59f0*/  ELECT P0, URZ, PT ;  /* 0x0000000000ff782f */ /* 0x000fe20003800000 */
[----:B------:R-:W-:Y:S01]  /*5a00*/  IMAD.MOV.U32 R0, RZ, RZ, 0x1 ;  /* 0x00000001ff007424 */ /* 0x000fe200078e00ff */
[----:B------:R-:W-:Y:S01]  /*5a10*/  UIADD3 UR13, UPT, UPT, UR13, 0x3c0, URZ ;  /* 0x000003c00d0d7890 */ /* 0x000fe2000fffe0ff */
[----:B------:R-:W-:Y:S01]  /*5a20*/  SHF.L.U32 R2, R11, 0x1f, RZ ;  /* 0x0000001f0b027819 */ /* 0x000fe200000006ff */
[----:B------:R-:W-:-:S03]  /*5a30*/  UMOV UR4, 0x40 ;  /* 0x0000004000047882 */ /* 0x000fc60000000000 */
[----:B------:R-:W-:Y:S01]  /*5a40*/  UVIRTCOUNT.DEALLOC.SMPOOL 0x80 ;  /* 0x000000800000784c */ /* 0x000fe20000000000 */
[----:B--2---:R-:W-:Y:S02]  /*5a50*/  ULEA UR8, UR8, UR4, 0x18 ;  /* 0x0000000408087291 */ /* 0x004fe4000f8ec0ff */
[----:B------:R-:W-:-:S07]  /*5a60*/  ULEA UR4, UR18, UR13, 0x3 ;  /* 0x0000000d12047291 */ /* 0x000fce000f8e18ff */
[----:B------:R2:W-:Y:S02]  /*5a70*/  @P0 STS.U8 [UR8+0x1c], R0 ;  /* 0x00001c00ff000988 */ /* 0x0005e40008000008 */
[----:B------:R-:W4:Y:S02]  /*5a80*/  SYNCS.PHASECHK.TRANS64.TRYWAIT P0, [UR4], R2 ;  /* 0x00000002ff0075a7 */ /* 0x000f240008001104 */
[----:B--2-4-:R-:W-:Y:S05]  /*5a90*/  @!P0 BRA `(.L_x_118) ;  /* 0x0000004400848947 */ /* 0x014fea0003800000 */
.L_x_273:
[----:B------:R-:W-:-:S04]  /*5aa0*/  UIADD3 UR4, UPT, UPT, UR18, 0x1, URZ ;  /* 0x0000000112047890 */ /* 0x000fc8000fffe0ff */
[----:B------:R-:W-:-:S04]  /*5ab0*/  UISETP.NE.AND UP0, UPT, UR4, 0x4, UPT ;  /* 0x000000040400788c */ /* 0x000fc8000bf05270 */
[----:B------:R-:W-:Y:S02]  /*5ac0*/  USEL UR6, URZ, 0x1, UP0 ;  /* 0x00000001ff067887 */ /* 0x000fe40008000000 */
[----:B------:R-:W-:-:S04]  /*5ad0*/  USEL UR4, UR4, URZ, UP0 ;  /* 0x000000ff04047287 */ /* 0x000fc80008000000 */
[----:B-1----:R-:W-:Y:S01]  /*5ae0*/  ULEA UR5, UR4, UR13, 0x3 ;  /* 0x0000000d04057291 */ /* 0x002fe2000f8e18ff */
[----:B--2---:R-:W-:-:S04]  /*5af0*/  LOP3.LUT R2, R11, UR6, RZ, 0x3c, !PT ;  /* 0x000000060b027c12 */ /* 0x004fc8000f8e3cff */
[----:B------:R-:W-:-:S04]  /*5b00*/  SHF.L.U32 R3, R2, 0x1f, RZ ;  /* 0x0000001f02037819 */ /* 0x000fc800000006ff */
[----:B------:R-:W1:Y:S02]  /*5b10*/  SYNCS.PHASECHK.TRANS64.TRYWAIT P0, [UR5], R3 ;  /* 0x00000003ff0075a7 */ /* 0x000e640008001105 */
[----:B-1----:R-:W-:Y:S05]  /*5b20*/  @!P0 BRA `(.L_x_119) ;  /* 0x0000004400788947 */ /* 0x002fea0003800000 */
.L_x_275:
        /* <DEDUP_REMOVED lines=9> */
.L_x_277:
[----:B------:R-:W-:-:S04]  /*5bc0*/  UIADD3 UR4, UPT, UPT, UR4, 0x1, URZ ;  /* 0x0000000104047890 */ /* 0x000fc8000fffe0ff */
[----:B------:R-:W-:-:S04]  /*5bd0*/  UISETP.NE.AND UP0, UPT, UR4, 0x4, UPT ;  /* 0x000000040400788c */ /* 0x000fc8000bf05270 */
[----:B------:R-:W-:Y:S02]  /*5be0*/  USEL UR5, URZ, 0x1, UP0 ;  /* 0x00000001ff057887 */ /* 0x000fe40008000000 */
[----:B------:R-:W-:-:S04]  /*5bf0*/  USEL UR4, UR4, URZ, UP0 ;  /* 0x000000ff04047287 */ /* 0x000fc80008000000 */
[----:B------:R-:W-:Y:S01]  /*5c00*/  ULEA UR4, UR4, UR13, 0x3 ;  /* 0x0000000d04047291 */ /* 0x000fe2000f8e18ff */
[----:B------:R-:W-:-:S04]  /*5c10*/  LOP3.LUT R2, R2, UR5, RZ, 0x3c, !PT ;  /* 0x0000000502027c12 */ /* 0x000fc8000f8e3cff */
[----:B------:R-:W-:-:S04]  /*5c20*/  SHF.L.U32 R2, R2, 0x1f, RZ ;  /* 0x0000001f02027819 */ /* 0x000fc800000006ff */
[----:B------:R-:W2:Y:S02]  /*5c30*/  SYNCS.PHASECHK.TRANS64.TRYWAIT P0, [UR4], R2 ;  /* 0x00000002ff0075a7 */ /* 0x000ea40008001104 */
[----:B--2---:R-:W-:Y:S05]  /*5c40*/  @!P0 BRA `(.L_x_121) ;  /* 0x0000004400608947 */ /* 0x004fea0003800000 */
.L_x_279:
[----:B------:R-:W-:Y:S01]  /*5c50*/  NOP ;  /* 0x0000000000007918 */ /* 0x000fe20000000000 */
[----:B-1----:R-:W1:Y:S01]  /*5c60*/  LDS R0, [UR8+0x14] ;  /* 0x00001408ff007984 */ /* 0x002e620008000800 */
[----:B------:R-:W-:Y:S01]  /*5c70*/  ULOP3.LUT UR4, UR24, 0xffff, URZ, 0xc0, !UPT ;  /* 0x0000ffff18047892 */ /* 0x000fe2000f8ec0ff */
[----:B------:R-:W-:Y:S01]  /*5c80*/  UMOV UR5, 0xffff ;  /* 0x0000ffff00057882 */ /* 0x000fe20000000000 */
[----:B------:R-:W-:Y:S02]  /*5c90*/  UMOV UR6, 0x1 ;  /* 0x0000000100067882 */ /* 0x000fe40000000000 */
[----:B------:R-:W-:-:S04]  /*5ca0*/  USHF.R.U32.HI UR4, URZ, 0x5, UR4 ;  /* 0x00000005ff047899 */ /* 0x000fc80008011604 */
[----:B------:R-:W-:Y:S02]  /*5cb0*/  USHF.L.U32 UR5, UR5, UR4, URZ ;  /* 0x0000000405057299 */ /* 0x000fe400080006ff */
[----:B------:R-:W-:-:S04]  /*5cc0*/  USHF.L.U32 UR4, UR6, UR4, URZ ;  /* 0x0000000406047299 */ /* 0x000fc800080006ff */
[----:B-1----:R-:W-:-:S04]  /*5cd0*/  LOP3.LUT R0, R0, UR5, RZ, 0xc0, !PT ;  /* 0x0000000500007c12 */ /* 0x002fc8000f8ec0ff */
[----:B------:R-:W-:-:S13]  /*5ce0*/  ISETP.NE.AND P0, PT, R0, UR5, PT ;  /* 0x0000000500007c0c */ /* 0x000fda000bf05270 */
[----:B------:R-:W-:Y:S05]  /*5cf0*/  @P0 BRA `(.L_x_122) ;  /* 0x0000000000580947 */ /* 0x000fea0003800000 */
[----:B------:R-:W1:Y:S02]  /*5d00*/  LDS R0, [UR8+0x18] ;  /* 0x00001808ff007984 */ /* 0x000e640008000800 */
[----:B-1----:R-:W-:-:S04]  /*5d10*/  LOP3.LUT R0, R0, UR4, RZ, 0xc0, !PT ;  /* 0x0000000400007c12 */ /* 0x002fc8000f8ec0ff */
[----:B------:R-:W-:-:S13]  /*5d20*/  ISETP.NE.AND P0, PT, R0, UR4, PT ;  /* 0x0000000400007c0c */ /* 0x000fda000bf05270 */
[----:B------:R-:W-:Y:S05]  /*5d30*/  @P0 BRA `(.L_x_123) ;  /* 0x00000000003c0947 */ /* 0x000fea0003800000 */
[----:B------:R-:W1:Y:S01]  /*5d40*/  S2R R2, SR_LANEID ;  /* 0x0000000000027919 */ /* 0x000e620000000000 */
[----:B------:R-:W-:-:S06]  /*5d50*/  ULOP3.LUT UR5, URZ, UR5, URZ, 0x33, !UPT ;  /* 0x00000005ff057292 */ /* 0x000fcc000f8e33ff */
[----:B------:R-:W-:-:S04]  /*5d60*/  IMAD.U32 R0, RZ, RZ, UR5 ;  /* 0x00000005ff007e24 */ /* 0x000fc8000f8e00ff */
[----:B------:R2:W4:Y:S02]  /*5d70*/  REDUX UR7, R0 ;  /* 0x00000000000773c4 */ /* 0x0005240000000000 */
[----:B------:R1:W-:Y:S01]  /*5d80*/  UTCATOMSWS.AND URZ, UR5 ;  /* 0x0000000500ff79e3 */ /* 0x0003e20008000000 */
[----:B--2---:R-:W-:Y:S01]  /*5d90*/  LOP3.LUT R0, RZ, UR4, RZ, 0x33, !PT ;  /* 0x00000004ff007c12 */ /* 0x004fe2000f8e33ff */
[----:B------:R-:W-:Y:S02]  /*5da0*/  VOTEU.ANY UR4, UPT, PT ;  /* 0x0000000000047886 */ /* 0x000fe400038e0100 */
[----:B------:R-:W-:Y:S02]  /*5db0*/  UFLO.U32 UR4, UR4 ;  /* 0x00000004000472bd */ /* 0x000fe400080e0000 */
[----:B------:R-:W2:Y:S04]  /*5dc0*/  REDUX UR6, R0 ;  /* 0x00000000000673c4 */ /* 0x000ea80000000000 */
[----:B-1----:R-:W-:-:S02]  /*5dd0*/  ISETP.EQ.U32.AND P0, PT, R2, UR4, PT ;  /* 0x0000000402007c0c */ /* 0x002fc4000bf02070 */
[----:B----4-:R-:W-:-:S11]  /*5de0*/  MOV R2, UR7 ;  /* 0x0000000700027c02 */ /* 0x010fd60008000f00 */
[----:B------:R1:W-:Y:S01]  /*5df0*/  @P0 ATOMS.AND RZ, [UR8+0x14], R2 ;  /* 0x00001402ffff098c */ /* 0x0003e2000a800008 */
[----:B--2---:R-:W-:-:S05]  /*5e00*/  IMAD.U32 R0, RZ, RZ, UR6 ;  /* 0x00000006ff007e24 */ /* 0x004fca000f8e00ff */
[----:B------:R1:W-:Y:S01]  /*5e10*/  @P0 ATOMS.AND RZ, [UR8+0x18], R0 ;  /* 0x00001800ffff098c */ /* 0x0003e2000a800008 */
[----:B------:R-:W-:Y:S05]  /*5e20*/  BRA `(.L_x_124) ;  /* 0x0000000000147947 */ /* 0x000fea0003800000 */
.L_x_123:
[----:B------:R-:W-:Y:S02]  /*5e30*/  MOV R2, 0x5e50 ;  /* 0x00005e5000027802 */ /* 0x000fe40000000f00 */
[----:B---3-5:R-:W-:Y:S05]  /*5e40*/  CALL.REL.NOINC `($__internal_0_$__cuda_sm10x_tcgen05_guardrail_trap_col_being_dealloced_not_returned_by_alloc) ;  /* 0x00000044007c7944 */ /* 0x028fea0003c00000 */
[----:B------:R-:W-:Y:S05]  /*5e50*/  BRA `(.L_x_124) ;  /* 0x0000000000087947 */ /* 0x000fea0003800000 */
.L_x_122:
[----:B------:R-:W-:Y:S02]  /*5e60*/  MOV R2, 0x5e80 ;  /* 0x00005e8000027802 */ /* 0x000fe40000000f00 */
[----:B---3-5:R-:W-:Y:S05]  /*5e70*/  CALL.REL.NOINC `($__internal_2_$__cuda_sm10x_tcgen05_guardrail_trap_unallocated_columns_being_dealloced) ;  /* 0x0000004400887944 */ /* 0x028fea0003c00000 */
.L_x_124:
[----:B------:R-:W-:Y:S01]  /*5e80*/  NOP ;  /* 0x0000000000007918 */ /* 0x000fe20000000000 */
[----:B------:R-:W-:Y:S05]  /*5e90*/  EXIT ;  /* 0x000000000000794d */ /* 0x000fea0003800000 */
.L_x_106:
[----:B------:R-:W-:-:S09]  /*5ea0*/  UISETP.NE.OR UP0, UPT, UR22, 0x3, !UP3 ;  /* 0x000000031600788c */ /* 0x000fd2000df05670 */
[----:B------:R-:W-:Y:S05]  /*5eb0*/  BRA.U UP0, `(.L_x_125) ;  /* 0x0000000d00087547 */ /* 0x000fea000b800000 */
[----:B------:R-:W1:Y:S01]  /*5ec0*/  LDCU UR26, c[0x0][0x370] ;  /* 0x00006e00ff1a77ac */ /* 0x000e620008000800 */
[----:B------:R-:W2:Y:S01]  /*5ed0*/  LDC.64 R16, c[0x0][0x348] ;  /* 0x0000d200ff107b82 */ /* 0x000ea20000000a00 */
[----:B------:R-:W-:Y:S02]  /*5ee0*/  HFMA2 R13, -RZ, RZ, 0, 0 ;  /* 0x00000000ff0d7431 */ /* 0x000fe400000001ff */
[----:B------:R-:W-:Y:S01]  /*5ef0*/  IMAD.MOV.U32 R15, RZ, RZ, 0x1 ;  /* 0x00000001ff0f7424 */ /* 0x000fe200078e00ff */
[----:B------:R-:W1:Y:S01]  /*5f00*/  LDCU.128 UR28, c[0x0][0xb10] ;  /* 0x00016200ff1c77ac */ /* 0x000e620008000c00 */
[----:B------:R-:W-:Y:S01]  /*5f10*/  IMAD.MOV.U32 R14, RZ, RZ, RZ ;  /* 0x000000ffff0e7224 */ /* 0x000fe200078e00ff */
[----:B------:R-:W-:Y:S01]  /*5f20*/  MOV R7, 0x1000 ;  /* 0x0000100000077802 */ /* 0x000fe20000000f00 */
[----:B------:R-:W3:Y:S01]  /*5f30*/  LDCU UR25, c[0x0][0x374] ;  /* 0x00006e80ff1977ac */ /* 0x000ee20008000800 */
[----:B------:R-:W4:Y:S01]  /*5f40*/  LDC.64 R2, c[0x0][0x888] ;  /* 0x00022200ff027b82 */ /* 0x000f220000000a00 */
[----:B------:R-:W3:Y:S01]  /*5f50*/  LDCU UR16, c[0x0][0xb0c] ;  /* 0x00016180ff1077ac */ /* 0x000ee20008000800 */
[----:B------:R-:W2:Y:S06]  /*5f60*/  LDCU UR35, c[0x0][0xb20] ;  /* 0x00016400ff2377ac */ /* 0x000eac0008000800 */
[----:B------:R-:W4:Y:S01]  /*5f70*/  LDC.64 R4, c[0x0][0x890] ;  /* 0x00022400ff047b82 */ /* 0x000f220000000a00 */
[----:B------:R-:W2:Y:S01]  /*5f80*/  LDCU UR4, c[0x0][0xb30] ;  /* 0x00016600ff0477ac */ /* 0x000ea20008000800 */
[----:B------:R-:W-:Y:S01]  /*5f90*/  UMOV UR17, 0x400 ;  /* 0x0000040000117882 */ /* 0x000fe20000000000 */
[----:B-1----:R-:W-:-:S02]  /*5fa0*/  UIMAD.WIDE.U32 UR32, UR26, UR28, URZ ;  /* 0x0000001c1a2072a5 */ /* 0x002fc4000f8e00ff */
[----:B---3--:R-:W-:Y:S02]  /*5fb0*/  UIMAD.WIDE.U32 UR6, UR25, UR31, URZ ;  /* 0x0000001f190672a5 */ /* 0x008fe4000f8e00ff */
[----:B------:R-:W-:Y:S02]  /*5fc0*/  ULEA UR17, UR48, UR17, 0x18 ;  /* 0x0000001130117291 */ /* 0x000fe4000f8ec0ff */
[----:B------:R-:W-:Y:S02]  /*5fd0*/  UPLOP3.LUT UP3, UPT, UPT, UPT, UPT, 0x40, 0x4 ;  /* 0x000000000004789c */ /* 0x000fe40003f6e870 */
[----:B------:R-:W-:Y:S01]  /*5fe0*/  UIADD3 UR5, UPT, UPT, UR17, 0x360, URZ ;  /* 0x0000036011057890 */ /* 0x000fe2000fffe0ff */
[----:B------:R-:W-:Y:S01]  /*5ff0*/  UMOV UR32, UR33 ;  /* 0x0000002100207c82 */ /* 0x000fe20008000000 */
[----:B------:R-:W-:Y:S01]  /*6000*/  UMOV UR27, UR7 ;  /* 0x00000007001b7c82 */ /* 0x000fe20008000000 */
[----:B------:R-:W-:Y:S02]  /*6010*/  UISETP.GE.AND UP0, UPT, UR40, 0x1, UPT ;  /* 0x000000012800788c */ /* 0x000fe4000bf06270 */
[----:B------:R-:W-:Y:S01]  /*6020*/  UISETP.NE.AND UP4, UPT, UR40, 0x1, UPT ;  /* 0x000000012800788c */ /* 0x000fe2000bf85270 */
[----:B------:R-:W1:Y:S01]  /*6030*/  LDCU.64 UR14, c[0x0][0xb28] ;  /* 0x00016500ff0e77ac */ /* 0x000e620008000a00 */
[----:B------:R-:W-:-:S02]  /*6040*/  UISETP.NE.AND UP6, UPT, UR16, 0x1, UPT ;  /* 0x000000011000788c */ /* 0x000fc4000bfc5270 */
[----:B------:R-:W-:Y:S02]  /*6050*/  UISETP.NE.AND UP5, UPT, UR30, 0x1, UPT ;  /* 0x000000011e00788c */ /* 0x000fe4000bfa5270 */
[----:B------:R-:W-:Y:S02]  /*6060*/  UPRMT UR48, UR48, 0x654, UR5 ;  /* 0x0000065430307896 */ /* 0x000fe40008000005 */
[----:B------:R-:W-:Y:S02]  /*6070*/  USHF.R.U32.HI UR32, URZ, UR29, UR32 ;  /* 0x0000001dff207299 */ /* 0x000fe40008011620 */
[----:B--2---:R-:W-:Y:S02]  /*6080*/  USHF.R.U32.HI UR27, URZ, UR35, UR27 ;  /* 0x00000023ff1b7299 */ /* 0x004fe4000801161b */
[----:B------:R-:W-:-:S11]  /*6090*/  UISETP.NE.AND UP2, UPT, UR4, 0x1, UPT ;  /* 0x000000010400788c */ /* 0x000fd6000bf45270 */
.L_x_133:
[C---:B------:R-:W-:Y:S02]  /*60a0*/  LEA R12, R14.reuse, UR17, 0x3 ;  /* 0x000000110e0c7c11 */ /* 0x040fe4000f8e18ff */
[----:B------:R-:W-:Y:S02]  /*60b0*/  SHF.L.U32 R0, R13, 0x1f, RZ ;  /* 0x0000001f0d007819 */ /* 0x000fe400000006ff */
[----:B------:R-:W-:Y:S02]  /*60c0*/  LEA R8, R14, UR17, 0x4 ;  /* 0x000000110e087c11 */ /* 0x000fe4000f8e20ff */
[----:B--2---:R-:W2:Y:S02]  /*60d0*/  SYNCS.PHASECHK.TRANS64.TRYWAIT P0, [R12+URZ+0x380], R0 ;  /* 0x000380000c0075a7 */ /* 0x004ea400080011ff */
[----:B--2---:R-:W-:Y:S05]  /*60e0*/  @!P0 BRA `(.L_x_126) ;  /* 0x0000004000508947 */ /* 0x004fea0003800000 */
.L_x_280:
[----:B------:R-:W3:Y:S01]  /*60f0*/  LDS.128 R8, [R8+0x410] ;  /* 0x0004100008087984 */ /* 0x000ee20000000c00 */
[----:B------:R-:W-:Y:S01]  /*6100*/  UISETP.GE.AND UP0, UPT, UR40, 0x1, UPT ;  /* 0x000000012800788c */ /* 0x000fe2000bf06270 */
[----:B------:R-:W-:Y:S01]  /*6110*/  @!PT LDS RZ, [RZ] ;  /* 0x00000000fffff984 */ /* 0x000fe20000000800 */
[----:B------:R-:W-:Y:S01]  /*6120*/  @!PT LDS RZ, [RZ] ;  /* 0x00000000fffff984 */ /* 0x000fe20000000800 */
[----:B------:R-:W-:Y:S01]  /*6130*/  @!PT LDS RZ, [RZ] ;  /* 0x00000000fffff984 */ /* 0x000fe20000000800 */
[----:B------:R-:W-:Y:S01]  /*6140*/  @!PT LDS RZ, [RZ] ;  /* 0x00000000fffff984 */ /* 0x000fe20000000800 */
[----:B------:R1:W-:Y:S06]  /*6150*/  MEMBAR.ALL.CTA ;  /* 0x0000000000007992 */ /* 0x0003ec0000008000 */
[----:B-1----:R-:W1:Y:S01]  /*6160*/  FENCE.VIEW.ASYNC.S ;  /* 0x00000000000073c6 */ /* 0x002e620000000000 */
[----:B---3--:R-:W-:Y:S11]  /*6170*/  LOP3.LUT P0, RZ, R10, 0x1, RZ, 0xc0, !PT ;  /* 0x000000010aff7812 */ /* 0x008ff6000780c0ff */
[----:B------:R-:W-:Y:S02]  /*6180*/  @!UPT UIADD3 URZ, UPT, UPT, URZ, URZ, URZ ;  /* 0x000000fffffff290 */ /* 0x000fe4000fffe0ff */
[----:B-1----:R-:W-:Y:S01]  /*6190*/  VOTEU.ANY UP1, P0 ;  /* 0x0000000000ff7886 */ /* 0x002fe20000020100 */
[----:B------:R-:W-:Y:S11]  /*61a0*/  PLOP3.LUT P0, PT, PT, PT, UP1, 0x80, 0x8 ;  /* 0x000000000008781c */ /* 0x000ff60003f0f018 */
[----:B------:R-:W-:Y:S02]  /*61b0*/  @!UPT UIADD3 URZ, UPT, UPT, URZ, URZ, URZ ;  /* 0x000000fffffff290 */ /* 0x000fe4000fffe0ff */
[----:B--2---:R-:W-:Y:S02]  /*61c0*/  @P0 SHF.R.U32.HI R0, RZ, 0x10, R9 ;  /* 0x00000010ff000819 */ /* 0x004fe40000011609 */
[----:B------:R-:W-:Y:S02]  /*61d0*/  @P0 MOV R6, R8 ;  /* 0x0000000800060202 */ /* 0x000fe40000000f00 */
[----:B------:R-:W-:Y:S01]  /*61e0*/  @P0 R2UR UR4, R0 ;  /* 0x00000000000402ca */ /* 0x000fe200000e0000 */
[----:B------:R-:W-:Y:S01]  /*61f0*/  VIADD R0, R12, 0x390 ;  /* 0x000003900c007836 */ /* 0x000fe20000000000 */
[----:B------:R-:W-:Y:S02]  /*6200*/  @P0 LOP3.LUT R8, R9, 0xffff, RZ, 0xc0, !PT ;  /* 0x0000ffff09080812 */ /* 0x000fe400078ec0ff */
[----:B------:R-:W-:Y:S02]  /*6210*/  @P0 R2UR UR6, R6 ;  /* 0x00000000060602ca */ /* 0x000fe400000e0000 */
[----:B------:R-:W-:Y:S02]  /*6220*/  PRMT R0, RZ, 0x654, R0 ;  /* 0x00000654ff007816 */ /* 0x000fe40000000000 */
[----:B------:R-:W-:Y:S02]  /*6230*/  @P0 R2UR UR5, R8 ;  /* 0x00000000080502ca */ /* 0x000fe400000e0000 */
[----:B------:R1:W-:Y:S03]  /*6240*/  SYNCS.ARRIVE.TRANS64.RED.A1T0 RZ, [R0+URZ], RZ ;  /* 0x000000ff00ff79a7 */ /* 0x0003e600081004ff */
[----:B------:R-:W-:Y:S04]  /*6250*/  @UP1 UMOV UR24, UR4 ;  /* 0x0000000400181c82 */ /* 0x000fe80008000000 */
[----:B------:R-:W-:Y:S04]  /*6260*/  @UP1 UMOV UR13, UR6 ;  /* 0x00000006000d1c82 */ /* 0x000fe80008000000 */
[----:B------:R-:W-:Y:S01]  /*6270*/  @UP1 UMOV UR7, UR5 ;  /* 0x0000000500071c82 */ /* 0x000fe20008000000 */
[----:B------:R-:W-:Y:S05]  /*6280*/  BRA.U !UP0, `(.L_x_127) ;  /* 0x0000000108a47547 */ /* 0x000fea000b800000 */
[----:B------:R-:W-:Y:S02]  /*6290*/  UIMAD.WIDE.U32 UR10, UR7, UR31, URZ ;  /* 0x0000001f070a72a5 */ /* 0x000fe4000f8e00ff */
[----:B------:R-:W-:Y:S02]  /*62a0*/  UIMAD.WIDE.U32 UR18, UR13, UR28, URZ ;  /* 0x0000001c0d1272a5 */ /* 0x000fe4000f8e00ff */
[----:B------:R-:W-:Y:S02]  /*62b0*/  USEL UR4, UR25, UR27, !UP5 ;  /* 0x0000001b19047287 */ /* 0x000fe4000e800000 */
[----:B------:R-:W-:Y:S02]  /*62c0*/  USEL UR8, UR26, UR32, !UP6 ;  /* 0x000000201a087287 */ /* 0x000fe4000f000000 */
[----:B------:R-:W-:Y:S02]  /*62d0*/  UIMAD.WIDE.U32 UR20, UR4, UR14, URZ ;  /* 0x0000000e041472a5 */ /* 0x000fe4000f8e00ff */
[----:B------:R-:W-:Y:S01]  /*62e0*/  UIMAD.WIDE.U32 UR22, UR8, UR14, URZ ;  /* 0x0000000e081672a5 */ /* 0x000fe2000f8e00ff */
[----:B------:R-:W-:Y:S02]  /*62f0*/  UMOV UR5, UR11 ;  /* 0x0000000b00057c82 */ /* 0x000fe40008000000 */
[----:B------:R-:W-:Y:S03]  /*6300*/  USHF.R.U32.HI UR6, URZ, UR35, UR5 ;  /* 0x00000023ff067299 */ /* 0x000fe60008011605 */
[----:B------:R-:W-:Y:S01]  /*6310*/  UMOV UR5, UR19 ;  /* 0x0000001300057c82 */ /* 0x000fe20008000000 */
[----:B------:R-:W-:Y:S02]  /*6320*/  USEL UR6, UR7, UR6, !UP5 ;  /* 0x0000000607067287 */ /* 0x000fe4000e800000 */
[----:B------:R-:W-:Y:S02]  /*6330*/  USHF.R.U32.HI UR9, URZ, UR29, UR5 ;  /* 0x0000001dff097299 */ /* 0x000fe40008011605 */
[----:B------:R-:W-:Y:S01]  /*6340*/  UIMAD.WIDE.U32 UR10, UR6, UR14, URZ ;  /* 0x0000000e060a72a5 */ /* 0x000fe2000f8e00ff */
[----:B------:R-:W-:Y:S02]  /*6350*/  UMOV UR5, UR21 ;  /* 0x0000001500057c82 */ /* 0x000fe40008000000 */
[----:B------:R-:W-:Y:S03]  /*6360*/  @UP4 USHF.R.U32.HI UR4, URZ, UR15, UR5 ;  /* 0x0000000fff044299 */ /* 0x000fe60008011605 */
[----:B------:R-:W-:Y:S01]  /*6370*/  UMOV UR5, UR23 ;  /* 0x0000001700057c82 */ /* 0x000fe20008000000 */
[----:B------:R-:W-:Y:S02]  /*6380*/  UIMAD UR4, UR40, UR4, URZ ;  /* 0x00000004280472a4 */ /* 0x000fe4000f8e02ff */
[----:B------:R-:W-:Y:S02]  /*6390*/  @UP4 USHF.R.U32.HI UR8, URZ, UR15, UR5 ;  /* 0x0000000fff084299 */ /* 0x000fe40008011605 */
[----:B------:R-:W-:Y:S02]  /*63a0*/  USEL UR5, UR13, UR9, !UP6 ;  /* 0x000000090d057287 */ /* 0x000fe4000f000000 */
[----:B------:R-:W-:Y:S02]  /*63b0*/  UIMAD UR9, UR40, UR8, URZ ;  /* 0x00000008280972a4 */ /* 0x000fe4000f8e02ff */
[----:B------:R-:W-:Y:S03]  /*63c0*/  UISETP.GE.AND UP0, UPT, UR6, UR4, UPT ;  /* 0x000000040600728c */ /* 0x000fe6000bf06270 */
[----:B------:R-:W-:Y:S01]  /*63d0*/  UMOV UR4, UR11 ;  /* 0x0000000b00047c82 */ /* 0x000fe20008000000 */
[----:B------:R-:W-:Y:S02]  /*63e0*/  UISETP.GE.OR UP0, UPT, UR5, UR9, UP0 ;  /* 0x000000090500728c */ /* 0x000fe40008706670 */
[----:B------:R-:W-:Y:S02]  /*63f0*/  USHF.R.U32.HI UR4, URZ, UR15, UR4 ;  /* 0x0000000fff047299 */ /* 0x000fe40008011604 */
[----:B------:R-:W-:Y:S02]  /*6400*/  UIMAD.WIDE.U32 UR10, UR5, UR14, URZ ;  /* 0x0000000e050a72a5 */ /* 0x000fe4000f8e00ff */
[----:B------:R-:W-:Y:S04]  /*6410*/  USEL UR12, UR6, UR4, !UP4 ;  /* 0x00000004060c7287 */ /* 0x000fe8000e000000 */
[----:B------:R-:W-:Y:S01]  /*6420*/  UIADD3 UR9, UPT, UPT, -UR12, URZ, URZ ;  /* 0x000000ff0c097290 */ /* 0x000fe2000fffe1ff */
[----:B------:R-:W-:Y:S02]  /*6430*/  @!UP0 UMOV UR4, UR11 ;  /* 0x0000000b00048c82 */ /* 0x000fe40008000000 */
[----:B------:R-:W-:Y:S02]  /*6440*/  @!UP0 USHF.R.U32.HI UR4, URZ, UR15, UR4 ;  /* 0x0000000fff048299 */ /* 0x000fe40008011604 */
[----:B------:R-:W-:Y:S02]  /*6450*/  UIMAD UR9, UR40, UR9, UR6 ;  /* 0x00000009280972a4 */ /* 0x000fe4000f8e0206 */
[----:B------:R-:W-:Y:S04]  /*6460*/  @!UP0 USEL UR4, UR5, UR4, !UP4 ;  /* 0x0000000405048287 */ /* 0x000fe8000e000000 */
[----:B------:R-:W-:Y:S02]  /*6470*/  @!UP0 UIMAD UR9, UR8, UR9, UR4 ;  /* 0x00000009080982a4 */ /* 0x000fe4000f8e0204 */
[----:B------:R-:W-:Y:S02]  /*6480*/  @!UP0 UIADD3 UR10, UPT, UPT, UR12, -UR4, URZ ;  /* 0x800000040c0a8290 */ /* 0x000fe4000fffe0ff */
[----:B------:R-:W-:Y:S02]  /*6490*/  UIADD3 UR4, UPT, UPT, -UR5, URZ, URZ ;  /* 0x000000ff05047290 */ /* 0x000fe4000fffe1ff */
[----:B------:R-:W-:Y:S02]  /*64a0*/  UIADD3 UR8, UPT, UPT, -UR6, URZ, URZ ;  /* 0x000000ff06087290 */ /* 0x000fe4000fffe1ff */
[----:B------:R-:W-:Y:S02]  /*64b0*/  @!UP0 UIMAD UR6, UR10, UR40, UR5 ;  /* 0x000000280a0682a4 */ /* 0x000fe4000f8e0205 */
[----:B------:R-:W-:Y:S02]  /*64c0*/  UIMAD UR13, UR16, UR4, UR13 ;  /* 0x00000004100d72a4 */ /* 0x000fe4000f8e020d */
[----:B------:R-:W-:Y:S01]  /*64d0*/  UIMAD UR7, UR30, UR8, UR7 ;  /* 0x000000081e0772a4 */ /* 0x000fe2000f8e0207 */
[----:B------:R-:W-:Y:S02]  /*64e0*/  @!UP0 UMOV UR5, UR9 ;  /* 0x0000000900058c82 */ /* 0x000fe40008000000 */
[----:B------:R-:W-:Y:S02]  /*64f0*/  UIMAD UR13, UR5, UR16, UR13 ;  /* 0x00000010050d72a4 */ /* 0x000fe4000f8e020d */
[----:B------:R-:W-:Y:S11]  /*6500*/  UIMAD UR7, UR6, UR30, UR7 ;  /* 0x0000001e060772a4 */ /* 0x000ff6000f8e0207 */
[----:B------:R-:W-:Y:S01]  /*6510*/  @!UPT UIADD3 URZ, UPT, UPT, URZ, URZ, URZ ;  /* 0x000000fffffff290 */ /* 0x000fe2000fffe0ff */
.L_x_127:
[----:B------:R-:W2:Y:S01]  /*6520*/  @!UP2 LDCU.128 UR20, c[0x0][0xb10] ;  /* 0x00016200ff14a7ac */ /* 0x000ea20008000c00 */
[C---:B----4-:R-:W-:Y:S02]  /*6530*/  ISETP.NE.U32.AND P1, PT, R4.reuse, RZ, PT ;  /* 0x000000ff0400720c */ /* 0x050fe40003f25070 */
[----:B------:R-:W-:Y:S02]  /*6540*/  ISETP.NE.U32.AND P0, PT, R4, RZ, PT ;  /* 0x000000ff0400720c */ /* 0x000fe40003f05070 */
[C---:B------:R-:W-:Y:S02]  /*6550*/  ISETP.NE.AND.EX P1, PT, R5.reuse, RZ, PT, P1 ;  /* 0x000000ff0500720c */ /* 0x040fe40003f25310 */
[----:B------:R-:W-:Y:S01]  /*6560*/  ISETP.NE.AND.EX P0, PT, R5, RZ, PT, P0 ;  /* 0x000000ff0500720c */ /* 0x000fe20003f05300 */
[----:B------:R-:W3:Y:S01]  /*6570*/  @!UP2 LDCU UR5, c[0x0][0xb0c] ;  /* 0x00016180ff05a7ac */ /* 0x000ee20008000800 */
[----:B------:R-:W-:Y:S01]  /*6580*/  SHF.L.U32 R6, R15, 0x1f, RZ ;  /* 0x0000001f0f067819 */ /* 0x000fe200000006ff */
[----:B--2---:R-:W-:Y:S07]  /*6590*/  UIMAD.WIDE.U32 UR8, UR13, UR20, URZ ;  /* 0x000000140d0872a5 */ /* 0x004fee000f8e00ff */
[----:B------:R-:W-:Y:S01]  /*65a0*/  @!UP2 UMOV UR4, UR9 ;  /* 0x000000090004ac82 */ /* 0x000fe20008000000 */
[----:B---3--:R-:W-:Y:S02]  /*65b0*/  @!UP2 UISETP.NE.AND UP0, UPT, UR5, 0x1, UPT ;  /* 0x000000010500a88c */ /* 0x008fe4000bf05270 */
[----:B------:R-:W-:Y:S02]  /*65c0*/  @!UP2 USHF.R.U32.HI UR4, URZ, UR21, UR4 ;  /* 0x00000015ff04a299 */ /* 0x000fe40008011604 */
[----:B------:R-:W-:Y:S02]  /*65d0*/  UIMAD.WIDE.U32 UR8, UR7, UR23, URZ ;  /* 0x00000017070872a5 */ /* 0x000fe4000f8e00ff */
[----:B------:R-:W-:Y:S02]  /*65e0*/  @!UP2 USEL UR10, UR13, UR4, !UP0 ;  /* 0x000000040d0aa287 */ /* 0x000fe4000c000000 */
[----:B------:R-:W-:Y:S03]  /*65f0*/  @!UP2 UISETP.NE.AND UP0, UPT, UR22, 0x1, UPT ;  /* 0x000000011600a88c */ /* 0x000fe6000bf05270 */
[----:B------:R-:W-:Y:S02]  /*6600*/  @!UP2 UMOV UR6, UR9 ;  /* 0x000000090006ac82 */ /* 0x000fe40008000000 */
[----:B------:R-:W2:Y:S02]  /*6610*/  @!UP2 LDCU UR4, c[0x0][0xb20] ;  /* 0x00016400ff04a7ac */ /* 0x000ea40008000800 */
[----:B--2---:R-:W-:Y:S04]  /*6620*/  @!UP2 USHF.R.U32.HI UR6, URZ, UR4, UR6 ;  /* 0x00000004ff06a299 */ /* 0x004fe80008011606 */
[----:B------:R-:W-:Y:S04]  /*6630*/  @!UP2 USEL UR6, UR7, UR6, !UP0 ;  /* 0x000000060706a287 */ /* 0x000fe8000c000000 */
[----:B------:R-:W-:Y:S02]  /*6640*/  @!UP2 UIADD3 UR4, UPT, UPT, -UR10, UR6, URZ ;  /* 0x000000060a04a290 */ /* 0x000fe4000fffe1ff */
[----:B------:R-:W-:Y:S02]  /*6650*/  @!UP2 UIADD3 UR6, UPT, UPT, UR10, -UR6, URZ ;  /* 0x800000060a06a290 */ /* 0x000fe4000fffe0ff */
[----:B------:R-:W-:Y:S02]  /*6660*/  @!UP2 UIMAD UR13, UR4, UR5, UR13 ;  /* 0x00000005040da2a4 */ /* 0x000fe4000f8e020d */
[----:B------:R-:W-:Y:S01]  /*6670*/  @!UP2 UIMAD UR7, UR6, UR22, UR7 ;  /* 0x000000160607a2a4 */ /* 0x000fe2000f8e0207 */
[----:B------:R-:W-:Y:S11]  /*6680*/  BRA.U UP3, `(.L_x_128) ;  /* 0x0000000103107547 */ /* 0x000ff6000b800000 */
[----:B------:R-:W-:Y:S04]  /*6690*/  MOV R8, UR34 ;  /* 0x0000002200087c02 */ /* 0x000fe80008000f00 */
[----:B------:R-:W-:Y:S04]  /*66a0*/  SHF.L.U32 R8, R8, 0x1f, RZ ;  /* 0x0000001f08087819 */ /* 0x000fe800000006ff */
[----:B------:R-:W2:Y:S02]  /*66b0*/  SYNCS.PHASECHK.TRANS64.TRYWAIT P2, [UR17+0x378], R8 ;  /* 0x00037808ff0075a7 */ /* 0x000ea40008041111 */
[----:B--2---:R-:W-:Y:S05]  /*66c0*/  @!P2 BRA `(.L_x_129) ;  /* 0x0000003800eca947 */ /* 0x004fea0003800000 */
.L_x_128:
[----:B------:R-:W-:Y:S05]  /*66d0*/  @!P1 BRA `(.L_x_130) ;  /* 0x0000000000309947 */ /* 0x000fea0003800000 */
[----:B------:R-:W-:Y:S01]  /*66e0*/  ISETP.NE.U32.AND P1, PT, R2, RZ, PT ;  /* 0x000000ff0200720c */ /* 0x000fe20003f25070 */
[----:B------:R-:W2:Y:S01]  /*66f0*/  LDCU.64 UR4, c[0x0][0x358] ;  /* 0x00006b00ff0477ac */ /* 0x000ea20008000a00 */
[----:B------:R-:W-:Y:S02]  /*6700*/  IMAD.MOV.U32 R79, RZ, RZ, 0x1 ;  /* 0x00000001ff4f7424 */ /* 0x000fe400078e00ff */
[----:B------:R-:W-:Y:S11]  /*6710*/  ISETP.NE.AND.EX P1, PT, R3, RZ, PT, P1 ;  /* 0x000000ff0300720c */ /* 0x000ff60003f25310 */
[----:B------:R-:W-:Y:S02]  /*6720*/  @!UPT UIADD3 URZ, UPT, UPT, URZ, URZ, URZ ;  /* 0x000000fffffff290 */ /* 0x000fe4000fffe0ff */
[----:B-1----:R-:W1:Y:S01]  /*6730*/  @P1 LDC.64 R8, c[0x0][0x888] ;  /* 0x00022200ff081b82 */ /* 0x002e620000000a00 */
[----:B------:R-:W-:Y:S04]  /*6740*/  @P1 IMAD R0, R4, UR36, RZ ;  /* 0x0000002404001c24 */ /* 0x000fe8000f8e02ff */
[----:B-1----:R-:W-:Y:S04]  /*6750*/  @P1 IMAD.WIDE R8, R0, 0x4, R8 ;  /* 0x0000000400081825 */ /* 0x002fe800078e0208 */
[----:B------:R-:W-:Y:S01]  /*6760*/  HFMA2 R0, -RZ, RZ, 0, 5.9604644775390625e-08 ;  /* 0x00000001ff007431 */ /* 0x000fe200000001ff */
[----:B--2--5:R2:W5:Y:S04]  /*6770*/  @P1 LDG.E R39, desc[UR4][R8.64] ;  /* 0x0000000408271981 */ /* 0x024568000c1e1900 */
[----:B------:R-:W-:Y:S01]  /*6780*/  @!P1 PRMT R79, R0, 0x7610, R79 ;  /* 0x00007610004f9816 */ /* 0x000fe2000000004f */
[----:B--2---:R-:W3:Y:S06]  /*6790*/  @!P1 LDC R39, c[0x0][0x880] ;  /* 0x00022000ff279b82 */ /* 0x004eec0000000800 */
.L_x_130:
[----:B---3-5:R-:W-:Y:S01]  /*67a0*/  @!P0 FSETP.EQ.AND P1, PT, R39, RZ, PT ;  /* 0x000000ff2700820b */ /* 0x028fe20003f22000 */
[----:B------:R-:W-:Y:S01]  /*67b0*/  @!UPT UIADD3 URZ, UPT, UPT, URZ, URZ, URZ ;  /* 0x000000fffffff290 */ /* 0x000fe2000fffe0ff */
[----:B------:R-:W-:Y:S11]  /*67c0*/  @!P0 BRA `(.L_x_131) ;  /* 0x0000000000188947 */ /* 0x000ff60003800000 */
[----:B------:R-:W-:Y:S02]  /*67d0*/  LOP3.LUT P0, RZ, R79, 0xff, RZ, 0xc0, !PT ;  /* 0x000000ff4fff7812 */ /* 0x000fe4000780c0ff */
[----:B------:R-:W-:Y:S04]  /*67e0*/  ISETP.NE.U32.AND P1, PT, R2, RZ, PT ;  /* 0x000000ff0200720c */ /* 0x000fe80003f25070 */
[----:B------:R-:W-:Y:S04]  /*67f0*/  ISETP.NE.AND.EX P1, PT, R3, RZ, PT, P1 ;  /* 0x000000ff0300720c */ /* 0x000fe80003f25310 */
[----:B------:R-:W-:Y:S03]  /*6800*/  PLOP3.LUT P1, PT, P1, PT, PT, 0x8, 0x80 ;  /* 0x000000000080781c */ /* 0x000fe60000f2e170 */
[----:B------:R-:W-:Y:S11]  /*6810*/  @P0 FSETP.EQ.AND P1, PT, R39, RZ, PT ;  /* 0x000000ff2700020b */ /* 0x000ff60003f22000 */
[----:B------:R-:W-:Y:S02]  /*6820*/  @!UPT UIADD3 URZ, UPT, UPT, URZ, URZ, URZ ;  /* 0x000000fffffff290 */ /* 0x000fe4000fffe0ff */
.L_x_131:
[----:B------:R-:W2:Y:S01]  /*6830*/  SYNCS.PHASECHK.TRANS64.TRYWAIT P0, [UR17+0x368], R6 ;  /* 0x00036806ff0075a7 */ /* 0x000ea20008001111 */
[----:B------:R-:W-:Y:S02]  /*6840*/  ELECT P2, URZ, PT ;  /* 0x0000000000ff782f */ /* 0x000fe40003840000 */
[----:B------:R-:W-:Y:S01]  /*6850*/  IADD3 R14, PT, PT, R14, 0x1, RZ ;  /* 0x000000010e0e7810 */ /* 0x000fe20007ffe0ff */
[----:B--2---:R-:W-:Y:S10]  /*6860*/  @!P0 BRA `(.L_x_132) ;  /* 0x00000038009c8947 */ /* 0x004ff40003800000 */
.L_x_283:
[----:B------:R-:W-:Y:S01]  /*6870*/  PLOP3.LUT P1, PT, P1, P2, PT, 0xf2, 0x2f ;  /* 0x00000000002f781c */ /* 0x000fe20000f25e72 */
[----:B------:R-:W-:Y:S01]  /*6880*/  UMOV UR18, 0x0 ;  /* 0x0000000000127882 */ /* 0x000fe20000000000 */
[----:B------:R-:W-:Y:S01]  /*6890*/  UMOV UR19, 0x10000000 ;  /* 0x1000000000137882 */ /* 0x000fe20000000000 */
[----:B------:R-:W-:Y:S01]  /*68a0*/  UMOV UR12, UR36 ;  /* 0x00000024000c7c82 */ /* 0x000fe20008000000 */
[----:B------:R-:W-:Y:S01]  /*68b0*/  LOP3.LUT R15, R15, 0x1, RZ, 0x3c, !PT ;  /* 0x000000010f0f7812 */ /* 0x000fe200078e3cff */
[----:B------:R-:W-:Y:S01]  /*68c0*/  UPLOP3.LUT UP3, UPT, UPT, UPT, UPT, 0x80, 0x8 ;  /* 0x000000000008789c */ /* 0x000fe20003f6f070 */
[----:B------:R-:W-:Y:S07]  /*68d0*/  UMOV UR36, UR24 ;  /* 0x0000001800247c82 */ /* 0x000fee0008000000 */
[----:B-1----:R-:W-:Y:S01]  /*68e0*/  @!P1 IADD3 R6, P0, PT, R16, 0x580, RZ ;  /* 0x0000058010069810 */ /* 0x002fe20007f1e0ff */
[----:B------:R-:W-:Y:S03]  /*68f0*/  VOTEU.ALL UP0, P1 ;  /* 0x0000000000ff7886 */ /* 0x000fe60000800000 */
[----:B------:R-:W-:Y:S01]  /*6900*/  @!P1 R2UR UR5, R6 ;  /* 0x00000000060592ca */ /* 0x000fe200000e0000 */
[----:B------:R-:W-:Y:S01]  /*6910*/  @!P1 IMAD.X R0, RZ, RZ, R17, P0 ;  /* 0x000000ffff009224 */ /* 0x000fe200000e0611 */
[----:B------:R-:W-:Y:S01]  /*6920*/  @!UP0 USHF.L.U32 UR10, UR45, 0x6, URZ ;  /* 0x000000062d0a8899 */ /* 0x000fe200080006ff */
[----:B------:R-:W-:Y:S01]  /*6930*/  ISETP.NE.AND P0, PT, R14, 0x2, PT ;  /* 0x000000020e00780c */ /* 0x000fe20003f05270 */
[----:B------:R-:W-:Y:S02]  /*6940*/  @!UP0 USHF.L.U32 UR11, UR46, 0x6, URZ ;  /* 0x000000062e0b8899 */ /* 0x000fe400080006ff */
[----:B------:R-:W-:Y:S01]  /*6950*/  @!P1 R2UR UR4, R0 ;  /* 0x00000000000492ca */ /* 0x000fe200000e0000 */
[----:B------:R-:W-:Y:S01]  /*6960*/  @!UP0 UIADD3 UR8, UPT, UPT, UR17, 0x600, URZ ;  /* 0x0000060011088890 */ /* 0x000fe2000fffe0ff */
[----:B------:R-:W-:Y:S01]  /*6970*/  SEL R0, RZ, 0x1, P0 ;  /* 0x00000001ff007807 */ /* 0x000fe20000000000 */
[----:B------:R-:W-:Y:S01]  /*6980*/  @!UP0 UIADD3 UR9, UPT, UPT, UR17, 0x360, URZ ;  /* 0x0000036011098890 */ /* 0x000fe2000fffe0ff */
[----:B------:R-:W-:Y:S01]  /*6990*/  SEL R14, R14, RZ, P0 ;  /* 0x000000ff0e0e7207 */ /* 0x000fe20000000000 */
[----:B------:R-:W-:Y:S01]  /*69a0*/  VOTEU.ALL UP0, P1 ;  /* 0x0000000000ff7886 */ /* 0x000fe20000800000 */
[----:B------:R-:W-:Y:S01]  /*69b0*/  LOP3.LUT R13, R13, R0, RZ, 0x3c, !PT ;  /* 0x000000000d0d7212 */ /* 0x000fe200078e3cff */
[----:B------:R-:W-:Y:S01]  /*69c0*/  IMAD.U32 R8, RZ, RZ, UR5 ;  /* 0x00000005ff087e24 */ /* 0x000fe2000f8e00ff */
[----:B------:R-:W-:Y:S02]  /*69d0*/  UIADD3 UR45, UPT, UPT, UR7, UR57, URZ ;  /* 0x00000039072d7290 */ /* 0x000fe4000fffe0ff */
[----:B------:R-:W-:Y:S03]  /*69e0*/  UIADD3 UR46, UPT, UPT, UR13, UR60, URZ ;  /* 0x0000003c0d2e7290 */ /* 0x000fe6000fffe0ff */
[----:B------:R-:W-:Y:S01]  /*69f0*/  IMAD.U32 R9, RZ, RZ, UR4 ;  /* 0x00000004ff097e24 */ /* 0x000fe2000f8e00ff */
[----:B------:R-:W-:Y:S04]  /*6a00*/  @!P1 R2UR UR4, R8 ;  /* 0x00000000080492ca */ /* 0x000fe800000e0000 */
[----:B------:R-:W-:Y:S11]  /*6a10*/  @!P1 R2UR UR5, R9 ;  /* 0x00000000090592ca */ /* 0x000ff600000e0000 */
[----:B------:R-:W-:Y:S02]  /*6a20*/  @!UPT UIADD3 URZ, UPT, UPT, URZ, URZ, URZ ;  /* 0x000000fffffff290 */ /* 0x000fe4000fffe0ff */
[----:B------:R2:W-:Y:S01]  /*6a30*/  @!UP0 UTMALDG.3D [UR8], [UR4], desc[UR18] ;  /* 0x00001208040085b4 */ /* 0x0005e20008011000 */
[----:B------:R2:W-:Y:S01]  /*6a40*/  @!P1 SYNCS.ARRIVE.TRANS64.RED.A0TR RZ, [UR17+0x360], R7 ;  /* 0x00036007ffff99a7 */ /* 0x0005e20008300411 */
[----:B------:R-:W-:Y:S01]  /*6a50*/  SYNCS.ARRIVE.TRANS64.RED.A1T0 RZ, [UR48], RZ ;  /* 0x000000ffffff79a7 */ /* 0x000fe20008100430 */
[----:B------:R-:W-:Y:S05]  /*6a60*/  BRA.U UP1, `(.L_x_133) ;  /* 0xfffffff5018c7547 */ /* 0x000fea000b83ffff */
[----:B------:R-:W-:Y:S07]  /*6a70*/  MOV R0, UR17 ;  /* 0x0000001100007c02 */ /* 0x000fee0008000f00 */
.L_x_134:
[----:B-1----:R-:W-:-:S04]  /*6a80*/  SHF.L.U32 R2, R15, 0x1f, RZ ;  /* 0x0000001f0f027819 */ /* 0x002fc800000006ff */
[----:B------:R1:W3:Y:S03]  /*6a90*/  SYNCS.PHASECHK.TRANS64.TRYWAIT P0, [R0+URZ+0x368], R2 ;  /* 0x00036802000075a7 */ /* 0x0002e600080011ff */
[----:B---3--:R-:W-:Y:S05]  /*6aa0*/  @!P0 NANOSLEEP.SYNCS 0x989680 ;  /* 0x009896800000895d */ /* 0x008fea0003900000 */
[----:B------:R-:W3:Y:S02]  /*6ab0*/  @!P0 SYNCS.PHASECHK.TRANS64 P0, [R0+URZ+0x368], R2 ;  /* 0x00036802000085a7 */ /* 0x000ee400080010ff */
[----:B--23--:R-:W-:Y:S05]  /*6ac0*/  @P0 EXIT ;  /* 0x000000000000094d */ /* 0x00cfea0003800000 */
[----:B------:R-:W-:Y:S05]  /*6ad0*/  BRA `(.L_x_134) ;  /* 0xfffffffc00e87947 */ /* 0x000fea000383ffff */
.L_x_125:
[----:B------:R-:W-:-:S06]  /*6ae0*/  UISETP.GE.AND UP0, UPT, UR22, 0x4, UPT ;  /* 0x000000041600788c */ /* 0x000fcc000bf06270 */
[----:B------:R-:W-:-:S13]  /*6af0*/  PLOP3.LUT P0, PT, PT, PT, UP0, 0x80, 0x8 ;  /* 0x000000000008781c */ /* 0x000fda0003f0f008 */
[----:B------:R-:W-:Y:S05]  /*6b00*/  @!P0 EXIT ;  /* 0x000000000000894d */ /* 0x000fea0003800000 */
[----:B------:R-:W-:Y:S01]  /*6b10*/  BAR.SYNC.DEFER_BLOCKING 0x6, 0xa0 ;  /* 0x0182800000007b1d */ /* 0x000fe20000010000 */
[C---:B------:R-:W-:Y:S02]  /*6b20*/  IMAD.SHL.U32 R7, R76.reuse, 0x40, RZ ;  /* 0x000000404c077824 */ /* 0x040fe400078e00ff */
[----:B------:R-:W-:Y:S02]  /*6b30*/  HFMA2 R81, -RZ, RZ, 0, 0 ;  /* 0x00000000ff517431 */ /* 0x000fe400000001ff */
[C---:B------:R-:W-:Y:S01]  /*6b40*/  IMAD.SHL.U32 R4, R76.reuse, 0x20, RZ ;  /* 0x000000204c047824 */ /* 0x040fe200078e00ff */
[----:B------:R-:W-:Y:S01]  /*6b50*/  CS2R R82, SRZ ;  /* 0x0000000000527805 */ /* 0x000fe2000001ff00 */
[----:B------:R-:W-:Y:S01]  /*6b60*/  IMAD.SHL.U32 R6, R76, 0x2, RZ ;  /* 0x000000024c067824 */ /* 0x000fe200078e00ff */
[----:B------:R-:W-:Y:S01]  /*6b70*/  UMOV UR44, 0x400 ;  /* 0x00000400002c7882 */ /* 0x000fe20000000000 */
[----:B------:R-:W-:Y:S01]  /*6b80*/  LOP3.LUT R5, R7, 0x180, RZ, 0xc0, !PT ;  /* 0x0000018007057812 */ /* 0x000fe200078ec0ff */
[----:B------:R-:W-:Y:S01]  /*6b90*/  ULEA UR44, UR48, UR44, 0x18 ;  /* 0x0000002c302c7291 */ /* 0x000fe2000f8ec0ff */
[----:B------:R-:W-:Y:S01]  /*6ba0*/  LOP3.LUT R4, R4, 0xc00, RZ, 0xc0, !PT ;  /* 0x00000c0004047812 */ /* 0x000fe200078ec0ff */
[----:B------:R-:W1:Y:S01]  /*6bb0*/  LDC.64 R72, c[0x0][0x888] ;  /* 0x00022200ff487b82 */ /* 0x000e620000000a00 */
[----:B------:R-:W-:Y:S01]  /*6bc0*/  LOP3.LUT R6, R5, 0x20, R6, 0xf8, !PT ;  /* 0x0000002005067812 */ /* 0x000fe200078ef806 */
[----:B------:R-:W-:Y:S01]  /*6bd0*/  IMAD.SHL.U32 R5, R76, 0x8, RZ ;  /* 0x000000084c057824 */ /* 0x000fe200078e00ff */
[----:B------:R-:W-:Y:S01]  /*6be0*/  LOP3.LUT R4, R4, 0x40, R7, 0xf8, !PT ;  /* 0x0000004004047812 */ /* 0x000fe200078ef807 */
[----:B------:R-:W-:Y:S01]  /*6bf0*/  IMAD.U32 R37, R76, 0x10000, RZ ;  /* 0x000100004c257824 */ /* 0x000fe200078e00ff */
[----:B------:R-:W-:Y:S01]  /*6c00*/  UIADD3 UR4, UPT, UPT, UR44, 0x1600, URZ ;  /* 0x000016002c047890 */ /* 0x000fe2000fffe0ff */
[----:B------:R-:W-:Y:S01]  /*6c10*/  IMAD.MOV.U32 R36, RZ, RZ, RZ ;  /* 0x000000ffff247224 */ /* 0x000fe200078e00ff */
[----:B------:R-:W-:Y:S01]  /*6c20*/  LOP3.LUT R5, R6, 0x30, R5, 0x78, !PT ;  /* 0x0000003006057812 */ /* 0x000fe200078e7805 */
[----:B------:R-:W2:Y:S01]  /*6c30*/  LDC.64 R74, c[0x0][0x890] ;  /* 0x00022400ff4a7b82 */ /* 0x000ea20000000a00 */
[----:B------:R-:W-:Y:S01]  /*6c40*/  LOP3.LUT R4, R4, 0x200, R7, 0xf8, !PT ;  /* 0x0000020004047812 */ /* 0x000fe200078ef807 */
[----:B------:R-:W-:Y:S01]  /*6c50*/  IMAD.MOV.U32 R84, RZ, RZ, RZ ;  /* 0x000000ffff547224 */ /* 0x000fe200078e00ff */
[----:B------:R-:W-:Y:S01]  /*6c60*/  LOP3.LUT R37, R37, 0x600000, RZ, 0xc0, !PT ;  /* 0x0060000025257812 */ /* 0x000fe200078ec0ff */
[----:B------:R-:W-:Y:S01]  /*6c70*/  IMAD.U32 R85, RZ, RZ, UR4 ;  /* 0x00000004ff557e24 */ /* 0x000fe2000f8e00ff */
[----:B------:R-:W-:Y:S01]  /*6c80*/  LOP3.LUT R78, R4, R5, RZ, 0xfc, !PT ;  /* 0x00000005044e7212 */ /* 0x000fe200078efcff */
[----:B------:R-:W3:Y:S01]  /*6c90*/  LDS R0, [UR44+0x430] ;  /* 0x0004302cff007984 */ /* 0x000ee20008000800 */
[----:B------:R-:W-:Y:S01]  /*6ca0*/  IMAD.SHL.U32 R4, R76, 0x10, RZ ;  /* 0x000000104c047824 */ /* 0x000fe200078e00ff */
[----:B------:R-:W4:Y:S01]  /*6cb0*/  LDC.64 R70, c[0x0][0x8b0] ;  /* 0x00022c00ff467b82 */ /* 0x000f220000000a00 */
[----:B------:R-:W-:Y:S01]  /*6cc0*/  IADD3 R77, PT, PT, R78, UR44, RZ ;  /* 0x0000002c4e4d7c10 */ /* 0x000fe2000fffe0ff */
[----:B------:R-:W1:Y:S02]  /*6cd0*/  LDCU UR50, c[0x0][0x370] ;  /* 0x00006e00ff3277ac */ /* 0x000e640008000800 */
[----:B------:R-:W-:Y:S01]  /*6ce0*/  LOP3.LUT R4, R4, 0x20, RZ, 0xc0, !PT ;  /* 0x0000002004047812 */ /* 0x000fe200078ec0ff */
[----:B------:R-:W1:Y:S03]  /*6cf0*/  LDCU.64 UR62, c[0x0][0x348] ;  /* 0x00006900ff3e77ac */ /* 0x000e660008000a00 */
[----:B------:R-:W1:Y:S01]  /*6d00*/  LDC.64 R68, c[0x0][0x8a8] ;  /* 0x00022a00ff447b82 */ /* 0x000e620000000a00 */
[----:B------:R-:W-:Y:S01]  /*6d10*/  IADD3 R77, PT, PT, -R4, 0x600, R77 ;  /* 0x00000600044d7810 */ /* 0x000fe20007ffe14d */
[----:B------:R-:W1:Y:S01]  /*6d20*/  LDCU UR41, c[0x0][0xb0c] ;  /* 0x00016180ff2977ac */ /* 0x000e620008000800 */
[----:B------:R-:W1:Y:S01]  /*6d30*/  LDCU UR39, c[0x0][0xb30] ;  /* 0x00016600ff2777ac */ /* 0x000e620008000800 */
[----:B------:R-:W1:Y:S01]  /*6d40*/  LDCU.64 UR58, c[0x0][0x888] ;  /* 0x00011100ff3a77ac */ /* 0x000e620008000a00 */
[----:B------:R-:W1:Y:S01]  /*6d50*/  LDCU.64 UR42, c[0x0][0xb28] ;  /* 0x00016500ff2a77ac */ /* 0x000e620008000a00 */
[----:B------:R-:W1:Y:S01]  /*6d60*/  LDCU.128 UR52, c[0x0][0xb10] ;  /* 0x00016200ff3477ac */ /* 0x000e620008000c00 */
[----:B------:R-:W1:Y:S01]  /*6d70*/  LDCU UR49, c[0x0][0x374] ;  /* 0x00006e80ff3177ac */ /* 0x000e620008000800 */
[----:B------:R-:W-:Y:S01]  /*6d80*/  UIADD3 UR56, UPT, UPT, UR44, 0x600, URZ ;  /* 0x000006002c387890 */ /* 0x000fe2000fffe0ff */
[----:B---3--:R-:W-:-:S11]  /*6d90*/  IMAD.IADD R37, R0, 0x1, R37 ;  /* 0x0000000100257824 */ /* 0x008fd600078e0225 */
.L_x_152:
[----:B------:R-:W-:Y:S02]  /*6da0*/  LEA R3, R81, UR44, 0x3 ;  /* 0x0000002c51037c11 */ /* 0x000fe4000f8e18ff */
[----:B------:R-:W-:Y:S02]  /*6db0*/  SHF.L.U32 R0, R83, 0x1f, RZ ;  /* 0x0000001f53007819 */ /* 0x000fe400000006ff */
[----:B-1----:R-:W-:Y:S02]  /*6dc0*/  LEA R4, R81, UR44, 0x4 ;  /* 0x0000002c51047c11 */ /* 0x002fe4000f8e20ff */
[----:B------:R-:W3:Y:S02]  /*6dd0*/  SYNCS.PHASECHK.TRANS64.TRYWAIT P0, [R3+URZ+0x380], R0 ;  /* 0x00038000030075a7 */ /* 0x000ee400080011ff */
[----:B--23--:R-:W-:Y:S05]  /*6de0*/  @!P0 BRA `(.L_x_135) ;  /* 0x0000003400548947 */ /* 0x00cfea0003800000 */
.L_x_284:
[----:B------:R-:W1:Y:S01]  /*6df0*/  LDS.128 R4, [R4+0x410] ;  /* 0x0004100004047984 */ /* 0x000e620000000c00 */
[----:B------:R-:W-:Y:S01]  /*6e00*/  UISETP.GE.AND UP0, UPT, UR40, 0x1, UPT ;  /* 0x000000012800788c */ /* 0x000fe2000bf06270 */
[----:B------:R-:W-:Y:S01]  /*6e10*/  @!PT LDS RZ, [RZ] ;  /* 0x00000000fffff984 */ /* 0x000fe20000000800 */
[----:B------:R-:W-:Y:S01]  /*6e20*/  @!PT LDS RZ, [RZ] ;  /* 0x00000000fffff984 */ /* 0x000fe20000000800 */
[----:B------:R-:W-:Y:S01]  /*6e30*/  @!PT LDS RZ, [RZ] ;  /* 0x00000000fffff984 */ /* 0x000fe20000000800 */
[----:B------:R-:W-:Y:S01]  /*6e40*/  @!PT LDS RZ, [RZ] ;  /* 0x00000000fffff984 */ /* 0x000fe20000000800 */
[----:B------:R2:W-:Y:S06]  /*6e50*/  MEMBAR.ALL.CTA ;  /* 0x0000000000007992 */ /* 0x0005ec0000008000 */
[----:B--2---:R-:W2:Y:S01]  /*6e60*/  FENCE.VIEW.ASYNC.S ;  /* 0x00000000000073c6 */ /* 0x004ea20000000000 */
[----:B-1----:R-:W-:Y:S11]  /*6e70*/  LOP3.LUT P0, RZ, R6, 0x1, RZ, 0xc0, !PT ;  /* 0x0000000106ff7812 */ /* 0x002ff6000780c0ff */
[----:B------:R-:W-:Y:S02]  /*6e80*/  @!UPT UIADD3 URZ, UPT, UPT, URZ, URZ, URZ ;  /* 0x000000fffffff290 */ /* 0x000fe4000fffe0ff */
[----:B--2---:R-:W-:Y:S01]  /*6e90*/  VOTEU.ANY UP1, P0 ;  /* 0x0000000000ff7886 */ /* 0x004fe20000020100 */
[----:B------:R-:W-:Y:S01]  /*6ea0*/  PLOP3.LUT P0, PT, PT, PT, UP1, 0x80, 0x8 ;  /* 0x000000000008781c */ /* 0x000fe20003f0f018 */
[----:B------:R-:W-:Y:S11]  /*6eb0*/  UP2UR UR47, UPR, URZ, 0x2 ;  /* 0x00000002ff2f7883 */ /* 0x000ff60008000000 */
[----:B------:R-:W-:Y:S01]  /*6ec0*/  @!UPT UIADD3 URZ, UPT, UPT, URZ, URZ, URZ ;  /* 0x000000fffffff290 */ /* 0x000fe2000fffe0ff */
[----:B---3--:R-:W-:Y:S02]  /*6ed0*/  @P0 SHF.R.U32.HI R0, RZ, 0x10, R5 ;  /* 0x00000010ff000819 */ /* 0x008fe40000011605 */
        /* <DEDUP_REMOVED lines=12> */
[----:B------:R-:W2:Y:S01]  /*6fa0*/  LDCU UR12, c[0x0][0xb20] ;  /* 0x00016400ff0c77ac */ /* 0x000ea20008000800 */
[----:B------:R-:W-:Y:S02]  /*6fb0*/  UIMAD.WIDE.U32 UR4, UR49, UR55, URZ ;  /* 0x00000037310472a5 */ /* 0x000fe4000f8e00ff */
[----:B------:R-:W-:Y:S02]  /*6fc0*/  UIMAD.WIDE.U32 UR6, UR50, UR52, URZ ;  /* 0x00000034320672a5 */ /* 0x000fe4000f8e00ff */
[----:B------:R-:W-:Y:S02]  /*6fd0*/  UISETP.NE.AND UP0, UPT, UR54, 0x1, UPT ;  /* 0x000000013600788c */ /* 0x000fe4000bf05270 */
[----:B------:R-:W-:Y:S02]  /*6fe0*/  UIMAD.WIDE.U32 UR8, UR37, UR55, URZ ;  /* 0x00000037250872a5 */ /* 0x000fe4000f8e00ff */
[----:B------:R-:W-:Y:S02]  /*6ff0*/  UIMAD.WIDE.U32 UR10, UR38, UR52, URZ ;  /* 0x00000034260a72a5 */ /* 0x000fe4000f8e00ff */
[----:B------:R-:W-:Y:S02]  /*7000*/  UISETP.NE.AND UP1, UPT, UR41, 0x1, UPT ;  /* 0x000000012900788c */ /* 0x000fe4000bf25270 */
[----:B------:R-:W-:Y:S01]  /*7010*/  UISETP.NE.AND UP2, UPT, UR40, 0x1, UPT ;  /* 0x000000012800788c */ /* 0x000fe2000bf45270 */
[----:B------:R-:W-:Y:S02]  /*7020*/  UMOV UR4, UR5 ;  /* 0x0000000500047c82 */ /* 0x000fe40008000000 */
[----:B--2---:R-:W-:Y:S03]  /*7030*/  USHF.R.U32.HI UR5, URZ, UR12, UR4 ;  /* 0x0000000cff057299 */ /* 0x004fe60008011604 */
[----:B------:R-:W-:Y:S02]  /*7040*/  UMOV UR4, UR7 ;  /* 0x0000000700047c82 */ /* 0x000fe40008000000 */
[----:B------:R-:W-:Y:S02]  /*7050*/  USHF.R.U32.HI UR7, URZ, UR53, UR4 ;  /* 0x00000035ff077299 */ /* 0x000fe40008011604 */
[----:B------:R-:W-:Y:S02]  /*7060*/  USEL UR4, UR49, UR5, !UP0 ;  /* 0x0000000531047287 */ /* 0x000fe4000c000000 */
[----:B------:R-:W-:Y:S01]  /*7070*/  USEL UR7, UR50, UR7, !UP1 ;  /* 0x0000000732077287 */ /* 0x000fe2000c800000 */
[----:B------:R-:W-:Y:S01]  /*7080*/  UMOV UR5, UR9 ;  /* 0x0000000900057c82 */ /* 0x000fe20008000000 */
[----:B------:R-:W-:Y:S02]  /*7090*/  UIMAD.WIDE.U32 UR8, UR4, UR42, URZ ;  /* 0x0000002a040872a5 */ /* 0x000fe4000f8e00ff */
[----:B------:R-:W-:Y:S03]  /*70a0*/  USHF.R.U32.HI UR6, URZ, UR12, UR5 ;  /* 0x0000000cff067299 */ /* 0x000fe60008011605 */
[----:B------:R-:W-:Y:S01]  /*70b0*/  UMOV UR5, UR11 ;  /* 0x0000000b00057c82 */ /* 0x000fe20008000000 */
[----:B------:R-:W-:Y:S02]  /*70c0*/  UIMAD.WIDE.U32 UR10, UR7, UR42, URZ ;  /* 0x0000002a070a72a5 */ /* 0x000fe4000f8e00ff */
[----:B------:R-:W-:Y:S02]  /*70d0*/  USHF.R.U32.HI UR12, URZ, UR53, UR5 ;  /* 0x00000035ff0c7299 */ /* 0x000fe40008011605 */
[----:B------:R-:W-:Y:S01]  /*70e0*/  USEL UR6, UR37, UR6, !UP0 ;  /* 0x0000000625067287 */ /* 0x000fe2000c000000 */
[----:B------:R-:W-:Y:S02]  /*70f0*/  UMOV UR5, UR9 ;  /* 0x0000000900057c82 */ /* 0x000fe40008000000 */
[----:B------:R-:W-:Y:S01]  /*7100*/  UMOV UR10, UR11 ;  /* 0x0000000b000a7c82 */ /* 0x000fe20008000000 */
[----:B------:R-:W-:Y:S02]  /*7110*/  @UP2 USHF.R.U32.HI UR4, URZ, UR43, UR5 ;  /* 0x0000002bff042299 */ /* 0x000fe40008011605 */
[----:B------:R-:W-:Y:S02]  /*7120*/  @UP2 USHF.R.U32.HI UR7, URZ, UR43, UR10 ;  /* 0x0000002bff072299 */ /* 0x000fe4000801160a */
[----:B------:R-:W-:Y:S02]  /*7130*/  UIMAD UR4, UR40, UR4, URZ ;  /* 0x00000004280472a4 */ /* 0x000fe4000f8e02ff */
[----:B------:R-:W-:Y:S02]  /*7140*/  UIMAD.WIDE.U32 UR10, UR6, UR42, URZ ;  /* 0x0000002a060a72a5 */ /* 0x000fe4000f8e00ff */
[----:B------:R-:W-:Y:S02]  /*7150*/  USEL UR5, UR38, UR12, !UP1 ;  /* 0x0000000c26057287 */ /* 0x000fe4000c800000 */
[----:B------:R-:W-:Y:S02]  /*7160*/  UIMAD UR8, UR40, UR7, URZ ;  /* 0x00000007280872a4 */ /* 0x000fe4000f8e02ff */
[----:B------:R-:W-:Y:S03]  /*7170*/  UISETP.GE.AND UP0, UPT, UR6, UR4, UPT ;  /* 0x000000040600728c */ /* 0x000fe6000bf06270 */
[----:B------:R-:W-:Y:S01]  /*7180*/  UMOV UR4, UR11 ;  /* 0x0000000b00047c82 */ /* 0x000fe20008000000 */
[----:B------:R-:W-:Y:S02]  /*7190*/  UISETP.GE.OR UP0, UPT, UR5, UR8, UP0 ;  /* 0x000000080500728c */ /* 0x000fe40008706670 */
[----:B------:R-:W-:Y:S02]  /*71a0*/  USHF.R.U32.HI UR4, URZ, UR43, UR4 ;  /* 0x0000002bff047299 */ /* 0x000fe40008011604 */
[----:B------:R-:W-:Y:S02]  /*71b0*/  UIMAD.WIDE.U32 UR8, UR5, UR42, URZ ;  /* 0x0000002a050872a5 */ /* 0x000fe4000f8e00ff */
[----:B------:R-:W-:Y:S02]  /*71c0*/  USEL UR11, UR6, UR4, !UP2 ;  /* 0x00000004060b7287 */ /* 0x000fe4000d000000 */
[----:B------:R-:W-:Y:S02]  /*71d0*/  UIADD3 UR8, UPT, UPT, -UR5, URZ, URZ ;  /* 0x000000ff05087290 */ /* 0x000fe4000fffe1ff */
[----:B------:R-:W-:Y:S01]  /*71e0*/  UIADD3 UR10, UPT, UPT, -UR11, URZ, URZ ;  /* 0x000000ff0b0a7290 */ /* 0x000fe2000fffe1ff */
[----:B------:R-:W-:Y:S01]  /*71f0*/  @!UP0 UMOV UR4, UR9 ;  /* 0x0000000900048c82 */ /* 0x000fe20008000000 */
[----:B------:R-:W-:Y:S02]  /*7200*/  UIADD3 UR9, UPT, UPT, -UR6, URZ, URZ ;  /* 0x000000ff06097290 */ /* 0x000fe4000fffe1ff */
[----:B------:R-:W-:Y:S02]  /*7210*/  @!UP0 USHF.R.U32.HI UR4, URZ, UR43, UR4 ;  /* 0x0000002bff048299 */ /* 0x000fe40008011604 */
[----:B------:R-:W-:Y:S02]  /*7220*/  UIMAD UR10, UR40, UR10, UR6 ;  /* 0x0000000a280a72a4 */ /* 0x000fe4000f8e0206 */
[----:B------:R-:W-:Y:S04]  /*7230*/  @!UP0 USEL UR4, UR5, UR4, !UP2 ;  /* 0x0000000405048287 */ /* 0x000fe8000d000000 */
[----:B------:R-:W-:Y:S02]  /*7240*/  @!UP0 UIMAD UR10, UR7, UR10, UR4 ;  /* 0x0000000a070a82a4 */ /* 0x000fe4000f8e0204 */
[----:B------:R-:W-:Y:S02]  /*7250*/  @!UP0 UIADD3 UR11, UPT, UPT, UR11, -UR4, URZ ;  /* 0x800000040b0b8290 */ /* 0x000fe4000fffe0ff */
[----:B------:R-:W-:Y:S02]  /*7260*/  UIMAD UR7, UR41, UR8, UR38 ;  /* 0x00000008290772a4 */ /* 0x000fe4000f8e0226 */
[----:B------:R-:W-:Y:S02]  /*7270*/  @!UP0 UIMAD UR6, UR11, UR40, UR5 ;  /* 0x000000280b0682a4 */ /* 0x000fe4000f8e0205 */
[----:B------:R-:W-:Y:S01]  /*7280*/  UIMAD UR4, UR54, UR9, UR37 ;  /* 0x00000009360472a4 */ /* 0x000fe2000f8e0225 */
[----:B------:R-:W-:Y:S02]  /*7290*/  @!UP0 UMOV UR5, UR10 ;  /* 0x0000000a00058c82 */ /* 0x000fe40008000000 */
[----:B------:R-:W-:Y:S02]  /*72a0*/  UIMAD UR38, UR5, UR41, UR7 ;  /* 0x00000029052672a4 */ /* 0x000fe4000f8e0207 */
[----:B------:R-:W-:Y:S11]  /*72b0*/  UIMAD UR37, UR6, UR54, UR4 ;  /* 0x00000036062572a4 */ /* 0x000ff6000f8e0204 */
[----:B------:R-:W-:Y:S01]  /*72c0*/  @!UPT UIADD3 URZ, UPT, UPT, URZ, URZ, URZ ;  /* 0x000000fffffff290 */ /* 0x000fe2000fffe0ff */
.L_x_136:
[----:B------:R-:W-:Y:S01]  /*72d0*/  UISETP.NE.AND UP0, UPT, UR39, 0x1, UPT ;  /* 0x000000012700788c */ /* 0x000fe2000bf05270 */
[----:B------:R-:W-:Y:S10]  /*72e0*/  IADD3 R81, PT, PT, R81, 0x1, RZ ;  /* 0x0000000151517810 */ /* 0x000ff40007ffe0ff */
[----:B------:R-:W2:Y:S01]  /*72f0*/  @!UP0 LDCU.128 UR12, c[0x0][0xb10] ;  /* 0x00016200ff0c87ac */ /* 0x000ea20008000c00 */
[----:B------:R-:W3:Y:S01]  /*7300*/  @!UP0 LDCU UR5, c[0x0][0xb0c] ;  /* 0x00016180ff0587ac */ /* 0x000ee20008000800 */
[----:B------:R-:W4:Y:S01]  /*7310*/  @!UP0 LDCU UR10, c[0x0][0xb20] ;  /* 0x00016400ff0a87ac */ /* 0x000f220008000800 */
[----:B--2---:R-:W-:Y:S02]  /*7320*/  UIMAD.WIDE.U32 UR8, UR38, UR12, URZ ;  /* 0x0000000c260872a5 */ /* 0x004fe4000f8e00ff */
[----:B------:R-:W-:Y:S02]  /*7330*/  UIMAD.WIDE.U32 UR6, UR37, UR15, URZ ;  /* 0x0000000f250672a5 */ /* 0x000fe4000f8e00ff */
[----:B------:R-:W-:Y:S03]  /*7340*/  @!UP0 UISETP.NE.AND UP1, UPT, UR14, 0x1, UPT ;  /* 0x000000010e00888c */ /* 0x000fe6000bf25270 */
[----:B------:R-:W-:Y:S01]  /*7350*/  @!UP0 UMOV UR4, UR9 ;  /* 0x0000000900048c82 */ /* 0x000fe20008000000 */
[----:B---3--:R-:W-:Y:S02]  /*7360*/  @!UP0 UISETP.NE.AND UP2, UPT, UR5, 0x1, UPT ;  /* 0x000000010500888c */ /* 0x008fe4000bf45270 */
[----:B------:R-:W-:Y:S01]  /*7370*/  @!UP0 USHF.R.U32.HI UR4, URZ, UR13, UR4 ;  /* 0x0000000dff048299 */ /* 0x000fe20008011604 */
[----:B------:R-:W-:Y:S02]  /*7380*/  @!UP0 UMOV UR6, UR7 ;  /* 0x0000000700068c82 */ /* 0x000fe40008000000 */
[----:B----4-:R-:W-:Y:S02]  /*7390*/  @!UP0 USHF.R.U32.HI UR6, URZ, UR10, UR6 ;  /* 0x0000000aff068299 */ /* 0x010fe40008011606 */
[----:B------:R-:W-:Y:S02]  /*73a0*/  @!UP0 USEL UR7, UR38, UR4, !UP2 ;  /* 0x0000000426078287 */ /* 0x000fe4000d000000 */
[----:B------:R-:W-:Y:S04]  /*73b0*/  @!UP0 USEL UR6, UR37, UR6, !UP1 ;  /* 0x0000000625068287 */ /* 0x000fe8000c800000 */
[----:B------:R-:W-:Y:S02]  /*73c0*/  @!UP0 UIADD3 UR4, UPT, UPT, -UR7, UR6, URZ ;  /* 0x0000000607048290 */ /* 0x000fe4000fffe1ff */
[----:B------:R-:W-:Y:S02]  /*73d0*/  @!UP0 UIADD3 UR6, UPT, UPT, UR7, -UR6, URZ ;  /* 0x8000000607068290 */ /* 0x000fe4000fffe0ff */
[----:B------:R-:W-:Y:S02]  /*73e0*/  @!UP0 UIMAD UR38, UR4, UR5, UR38 ;  /* 0x00000005042682a4 */ /* 0x000fe4000f8e0226 */
[----:B------:R-:W-:Y:S02]  /*73f0*/  @!UP0 UIMAD UR37, UR6, UR14, UR37 ;  /* 0x0000000e062582a4 */ /* 0x000fe4000f8e0225 */
[----:B------:R-:W-:Y:S09]  /*7400*/  ULOP3.LUT UP0, URZ, UR56, 0x1b0, URZ, 0xc0, !UPT ;  /* 0x000001b038ff7892 */ /* 0x000ff2000f80c0ff */
[----:B------:R-:W-:Y:S05]  /*7410*/  BRA.U !UP0, `(.L_x_137) ;  /* 0x0000000108407547 */ /* 0x000fea000b800000 */
[----:B------:R-:W2:Y:S01]  /*7420*/  LDCU.64 UR8, c[0x4][0x80] ;  /* 0x01001000ff0877ac */ /* 0x000ea20008000a00 */
[----:B------:R-:W-:Y:S01]  /*7430*/  MOV R3, 0x0 ;  /* 0x0000000000037802 */ /* 0x000fe20000000f00 */
[----:B------:R-:W-:Y:S02]  /*7440*/  HFMA2 R12, -RZ, RZ, 0, 5.9604644775390625e-08 ;  /* 0x00000001ff0c7431 */ /* 0x000fe400000001ff */
[----:B------:R-:W-:Y:S02]  /*7450*/  IMAD.MOV.U32 R8, RZ, RZ, 0x70 ;  /* 0x00000070ff087424 */ /* 0x000fe400078e00ff */
[----:B------:R-:W-:Y:S01]  /*7460*/  IMAD.MOV.U32 R13, RZ, RZ, RZ ;  /* 0x000000ffff0d7224 */ /* 0x000fe200078e00ff */
[----:B------:R-:W3:Y:S01]  /*7470*/  LDCU.64 UR6, c[0x4][0x88] ;  /* 0x01001100ff0677ac */ /* 0x000ee20008000a00 */
[----:B------:R-:W4:Y:S01]  /*7480*/  LDC.64 R2, c[0x4][R3] ;  /* 0x0100000003027b82 */ /* 0x000f220000000a00 */
[----:B------:R-:W1:Y:S01]  /*7490*/  LDCU.64 UR4, c[0x4][0x8] ;  /* 0x01000100ff0477ac */ /* 0x000e620008000a00 */
[----:B--2---:R-:W-:Y:S01]  /*74a0*/  MOV R5, UR9 ;  /* 0x0000000900057c02 */ /* 0x004fe20008000f00 */
[----:B------:R-:W-:Y:S01]  /*74b0*/  IMAD.U32 R4, RZ, RZ, UR8 ;  /* 0x00000008ff047e24 */ /* 0x000fe2000f8e00ff */
[----:B---3--:R-:W-:Y:S01]  /*74c0*/  MOV R7, UR7 ;  /* 0x0000000700077c02 */ /* 0x008fe20008000f00 */
[----:B------:R-:W-:Y:S01]  /*74d0*/  IMAD.U32 R6, RZ, RZ, UR6 ;  /* 0x00000006ff067e24 */ /* 0x000fe2000f8e00ff */
[----:B-1----:R-:W-:Y:S01]  /*74e0*/  MOV R11, UR5 ;  /* 0x00000005000b7c02 */ /* 0x002fe20008000f00 */
[----:B------:R-:W-:Y:S02]  /*74f0*/  IMAD.U32 R10, RZ, RZ, UR4 ;  /* 0x00000004ff0a7e24 */ /* 0x000fe4000f8e00ff */
[----:B------:R-:W-:Y:S07]  /*7500*/  LEPC R20, `(.L_x_137) ;  /* 0x000000001014794e */ /* 0x000fee0000000000 */
[----:B----45:R-:W-:Y:S05]  /*7510*/  CALL.ABS.NOINC R2 ;  /* 0x0000000002007343 */ /* 0x030fea0003c00000 */
.L_x_137:
[----:B------:R-:W-:Y:S01]  /*7520*/  LOP3.LUT P0, RZ, R85, 0x1b0, RZ, 0xc0, !PT ;  /* 0x000001b055ff7812 */ /* 0x000fe2000780c0ff */
[----:B------:R-:W-:Y:S11]  /*7530*/  BSSY.RECONVERGENT B6, `(.L_x_138) ;  /* 0x0000013000067945 */ /* 0x000ff60003800200 */
[----:B------:R-:W-:Y:S01]  /*7540*/  @!UPT UIADD3 URZ, UPT, UPT, URZ, URZ, URZ ;  /* 0x000000fffffff290 */ /* 0x000fe2000fffe0ff */
[----:B------:R-:W-:Y:S05]  /*7550*/  @!P0 BRA `(.L_x_139) ;  /* 0x0000000000408947 */ /* 0x000fea0003800000 */
        /* <DEDUP_REMOVED lines=16> */
.L_x_139:
[----:B------:R-:W-:Y:S05]  /*7660*/  BSYNC.RECONVERGENT B6 ;  /* 0x0000000000067941 */ /* 0x000fea0003800200 */
.L_x_138:
[----:B------:R-:W-:Y:S01]  /*7670*/  ISETP.NE.U32.AND P3, PT, R74, RZ, PT ;  /* 0x000000ff4a00720c */ /* 0x000fe20003f65070 */
[----:B------:R-:W-:Y:S01]  /*7680*/  UISETP.NE.AND UP1, UPT, UR61, URZ, UPT ;  /* 0x000000ff3d00728c */ /* 0x000fe2000bf25270 */
[----:B------:R-:W-:Y:S02]  /*7690*/  ISETP.NE.U32.AND P4, PT, R70, RZ, PT ;  /* 0x000000ff4600720c */ /* 0x000fe40003f85070 */
[----:B------:R-:W-:Y:S02]  /*76a0*/  ISETP.NE.AND.EX P3, PT, R75, RZ, PT, P3 ;  /* 0x000000ff4b00720c */ /* 0x000fe40003f65330 */
[----:B------:R-:W-:Y:S02]  /*76b0*/  PLOP3.LUT P1, PT, PT, PT, PT, 0x8, 0x80 ;  /* 0x000000000080781c */ /* 0x000fe40003f2e170 */
[----:B------:R-:W-:Y:S02]  /*76c0*/  PLOP3.LUT P0, PT, PT, PT, UP1, 0x80, 0x8 ;  /* 0x000000000008781c */ /* 0x000fe40003f0f018 */
[----:B------:R-:W-:Y:S02]  /*76d0*/  ISETP.NE.AND.EX P4, PT, R71, RZ, PT, P4 ;  /* 0x000000ff4700720c */ /* 0x000fe40003f85340 */
[----:B------:R-:W2:Y:S09]  /*76e0*/  @UP1 LDCU.64 UR4, c[0x0][0x888] ;  /* 0x00011100ff0417ac */ /* 0x000eb20008000a00 */
[----:B------:R-:W-:Y:S01]  /*76f0*/  @P0 PLOP3.LUT P1, PT, P3, PT, PT, 0x80, 0x8 ;  /* 0x000000000008081c */ /* 0x000fe20001f2f070 */
[----:B--2---:R-:W-:Y:S04]  /*7700*/  @UP1 UISETP.NE.U32.AND UP0, UPT, UR4, URZ, UPT ;  /* 0x000000ff0400128c */ /* 0x004fe8000bf05070 */
[----:B------:R-:W-:Y:S04]  /*7710*/  @UP1 UISETP.NE.AND.EX UP0, UPT, UR5, URZ, UPT, UP0 ;  /* 0x000000ff0500128c */ /* 0x000fe8000bf05300 */
[----:B------:R-:W-:Y:S01]  /*7720*/  @UP1 USEL UR4, URZ, 0xffffffff, UP0 ;  /* 0xffffffffff041887 */ /* 0x000fe20008000000 */
[----:B------:R-:W-:Y:S11]  /*7730*/  @!P3 BRA `(.L_x_140) ;  /* 0x000000000030b947 */ /* 0x000ff60003800000 */
[----:B------:R-:W-:Y:S01]  /*7740*/  ISETP.NE.U32.AND P2, PT, R72, RZ, PT ;  /* 0x000000ff4800720c */ /* 0x000fe20003f45070 */
[----:B------:R-:W2:Y:S01]  /*7750*/  LDCU.64 UR6, c[0x0][0x358] ;  /* 0x00006b00ff0677ac */ /* 0x000ea20008000a00 */
[----:B------:R-:W-:Y:S02]  /*7760*/  IMAD.MOV.U32 R79, RZ, RZ, 0x1 ;  /* 0x00000001ff4f7424 */ /* 0x000fe400078e00ff */
[----:B------:R-:W-:Y:S11]  /*7770*/  ISETP.NE.AND.EX P2, PT, R73, RZ, PT, P2 ;  /* 0x000000ff4900720c */ /* 0x000ff60003f45320 */
[----:B------:R-:W-:Y:S02]  /*7780*/  @!UPT UIADD3 URZ, UPT, UPT, URZ, URZ, URZ ;  /* 0x000000fffffff290 */ /* 0x000fe4000fffe0ff */
[----:B------:R-:W3:Y:S01]  /*7790*/  @P2 LDC.64 R2, c[0x0][0x888] ;  /* 0x00022200ff022b82 */ /* 0x000ee20000000a00 */
[----:B-1----:R-:W-:Y:S04]  /*77a0*/  @P2 IMAD R0, R74, UR36, RZ ;  /* 0x000000244a002c24 */ /* 0x002fe8000f8e02ff */
[----:B---3--:R-:W-:Y:S04]  /*77b0*/  @P2 IMAD.WIDE R2, R0, 0x4, R2 ;  /* 0x0000000400022825 */ /* 0x008fe800078e0202 */
[----:B------:R-:W-:Y:S01]  /*77c0*/  HFMA2 R0, -RZ, RZ, 0, 5.9604644775390625e-08 ;  /* 0x00000001ff007431 */ /* 0x000fe200000001ff */
[----:B--2--5:R2:W5:Y:S04]  /*77d0*/  @P2 LDG.E R39, desc[UR6][R2.64] ;  /* 0x0000000602272981 */ /* 0x024568000c1e1900 */
[----:B------:R-:W-:Y:S01]  /*77e0*/  @!P2 PRMT R79, R0, 0x7610, R79 ;  /* 0x00007610004fa816 */ /* 0x000fe2000000004f */
[----:B--2---:R-:W3:Y:S06]  /*77f0*/  @!P2 LDC R39, c[0x0][0x880] ;  /* 0x00022000ff27ab82 */ /* 0x004eec0000000800 */
.L_x_140:
[----:B------:R-:W-:Y:S05]  /*7800*/  @!P4 BRA `(.L_x_141) ;  /* 0x000000000024c947 */ /* 0x000fea0003800000 */
[----:B------:R-:W-:Y:S01]  /*7810*/  ISETP.NE.U32.AND P2, PT, R68, RZ, PT ;  /* 0x000000ff4400720c */ /* 0x000fe20003f45070 */
[----:B------:R-:W2:Y:S03]  /*7820*/  LDCU.64 UR6, c[0x0][0x358] ;  /* 0x00006b00ff0677ac */ /* 0x000ea60008000a00 */
[----:B------:R-:W-:Y:S11]  /*7830*/  ISETP.NE.AND.EX P2, PT, R69, RZ, PT, P2 ;  /* 0x000000ff4500720c */ /* 0x000ff60003f45320 */
[----:B------:R-:W-:Y:S02]  /*7840*/  @!UPT UIADD3 URZ, UPT, UPT, URZ, URZ, URZ ;  /* 0x000000fffffff290 */ /* 0x000fe4000fffe0ff */
[----:B------:R-:W4:Y:S01]  /*7850*/  @P2 LDC.64 R2, c[0x0][0x8a8] ;  /* 0x00022a00ff022b82 */ /* 0x000f220000000a00 */
[----:B-1----:R-:W-:Y:S04]  /*7860*/  @P2 IMAD R0, R70, UR36, RZ ;  /* 0x0000002446002c24 */ /* 0x002fe8000f8e02ff */
[----:B----4-:R-:W-:Y:S05]  /*7870*/  @P2 IMAD.WIDE R2, R0, 0x4, R2 ;  /* 0x0000000400022825 */ /* 0x010fea00078e0202 */
[----:B--2--5:R2:W5:Y:S02]  /*7880*/  @P2 LDG.E R38, desc[UR6][R2.64] ;  /* 0x0000000602262981 */ /* 0x024564000c1e1900 */
[----:B--2---:R-:W4:Y:S02]  /*7890*/  @!P2 LDC R38, c[0x0][0x8a0] ;  /* 0x00022800ff26ab82 */ /* 0x004f240000000800 */
.L_x_141:
[----:B---3-5:R-:W-:Y:S01]  /*78a0*/  @P0 FSETP.NEU.AND P4, PT, R39, RZ, PT ;  /* 0x000000ff2700020b */ /* 0x028fe20003f8d000 */
[----:B-1----:R-:W-:Y:S01]  /*78b0*/  IMAD.U32 R0, RZ, RZ, UR4 ;  /* 0x00000004ff007e24 */ /* 0x002fe2000f8e00ff */
[----:B------:R-:W-:Y:S01]  /*78c0*/  @P0 LOP3.LUT P2, RZ, R79, 0xff, RZ, 0xc0, !PT ;  /* 0x000000ff4fff0812 */ /* 0x000fe2000784c0ff */
[----:B------:R-:W-:Y:S01]  /*78d0*/  BSSY B1, `(.L_x_142) ;  /* 0x0000039000017945 */ /* 0x000fe20003800000 */
[----:B------:R-:W-:Y:S02]  /*78e0*/  @P0 SEL R2, RZ, 0xffffffff, P4 ;  /* 0xffffffffff020807 */ /* 0x000fe40002000000 */
[----:B------:R-:W-:Y:S02]  /*78f0*/  CS2R R66, SRZ ;  /* 0x0000000000427805 */ /* 0x000fe4000001ff00 */
[----:B------:R-:W-:Y:S02]  /*7900*/  LEA R22, R36, UR44, 0x3 ;  /* 0x0000002c24167c11 */ /* 0x000fe4000f8e18ff */
[----:B------:R-:W-:Y:S02]  /*7910*/  CS2R R64, SRZ ;  /* 0x0000000000407805 */ /* 0x000fe4000001ff00 */
[----:B------:R-:W-:Y:S02]  /*7920*/  @P1 SEL R2, R0, R2, !P2 ;  /* 0x0000000200021207 */ /* 0x000fe40005000000 */
[----:B------:R-:W-:Y:S02]  /*7930*/  CS2R R18, SRZ ;  /* 0x0000000000127805 */ /* 0x000fe4000001ff00 */
[----:B------:R-:W-:Y:S02]  /*7940*/  SHF.L.U32 R3, R84, 0x1f, RZ ;  /* 0x0000001f54037819 */ /* 0x000fe400000006ff */
[----:B------:R-:W-:Y:S02]  /*7950*/  CS2R R16, SRZ ;  /* 0x0000000000107805 */ /* 0x000fe4000001ff00 */
[----:B------:R-:W-:Y:S02]  /*7960*/  @P0 LOP3.LUT R2, R2, 0x1, RZ, 0xc0, !PT ;  /* 0x0000000102020812 */ /* 0x000fe400078ec0ff */
[----:B------:R-:W-:Y:S02]  /*7970*/  PLOP3.LUT P5, PT, PT, PT, PT, 0x8, 0x80 ;  /* 0x000000000080781c */ /* 0x000fe40003fae170 */
[----:B------:R-:W-:Y:S02]  /*7980*/  ISETP.NE.U32.OR P1, PT, R2, 0x1, !P0 ;  /* 0x000000010200780c */ /* 0x000fe40004725470 */
[----:B------:R-:W-:Y:S11]  /*7990*/  LEA.HI R2, R36, R36, RZ, 0x1 ;  /* 0x0000002424027211 */ /* 0x000ff600078f08ff */
[----:B------:R-:W-:Y:S04]  /*79a0*/  @P1 SHF.L.U32 R0, R82, 0x1f, RZ ;  /* 0x0000001f52001819 */ /* 0x000fe800000006ff */
[----:B------:R1:W2:Y:S01]  /*79b0*/  @P1 SYNCS.PHASECHK.TRANS64.TRYWAIT P0, [UR44+0x360], R0 ;  /* 0x00036000ff0015a7 */ /* 0x0002a2000800112c */
[----:B------:R3:W3:Y:S01]  /*79c0*/  SYNCS.PHASECHK.TRANS64.TRYWAIT P4, [R22+URZ+0x3a0], R3 ;  /* 0x0003a003160075a7 */ /* 0x0006e200080811ff */
[C---:B-1----:R-:W-:Y:S01]  /*79d0*/  IMAD.SHL.U32 R0, R2.reuse, 0x20, RZ ;  /* 0x0000002002007824 */ /* 0x042fe200078e00ff */
[----:B------:R-:W-:Y:S04]  /*79e0*/  LOP3.LUT R2, R2, 0xffe, RZ, 0xc0, !PT ;  /* 0x00000ffe02027812 */ /* 0x000fe800078ec0ff */
[----:B------:R-:W-:Y:S01]  /*79f0*/  LOP3.LUT R0, R0, 0xffffffc0, RZ, 0xc0, !PT ;  /* 0xffffffc000007812 */ /* 0x000fe200078ec0ff */
[----:B------:R-:W-:Y:S04]  /*7a00*/  IMAD.IADD R2, R36, 0x1, -R2 ;  /* 0x0000000124027824 */ /* 0x000fe800078e0a02 */
[----:B------:R-:W-:Y:S04]  /*7a10*/  IMAD.IADD R0, R37, 0x1, R0 ;  /* 0x0000000125007824 */ /* 0x000fe800078e0200 */
[----:B------:R-:W-:Y:S01]  /*7a20*/  IMAD R2, R2, 0x100000, R0 ;  /* 0x0010000002027824 */ /* 0x000fe200078e0200 */
[----:B--2---:R-:W-:Y:S01]  /*7a30*/  @P1 PLOP3.LUT P5, PT, P0, PT, PT, 0x8, 0x80 ;  /* 0x000000000080181c */ /* 0x004fe200007ae170 */
[----:B------:R-:W-:Y:S01]  /*7a40*/  @!UPT UIADD3 URZ, UPT, UPT, URZ, URZ, URZ ;  /* 0x000000fffffff290 */ /* 0x000fe2000fffe0ff */
[----:B---3--:R-:W-:Y:S11]  /*7a50*/  @!P1 BRA `(.L_x_143) ;  /* 0x0000000000809947 */ /* 0x008ff60003800000 */
[----:B------:R-:W-:Y:S01]  /*7a60*/  ISETP.NE.U32.AND P0, PT, RZ, UR58, PT ;  /* 0x0000003aff007c0c */ /* 0x000fe2000bf05070 */
[----:B------:R-:W-:Y:S01]  /*7a70*/  BSSY B0, `(.L_x_144) ;  /* 0x0000012000007945 */ /* 0x000fe20003800000 */
[----:B------:R-:W-:Y:S02]  /*7a80*/  FSETP.NEU.AND P2, PT, R39, RZ, PT ;  /* 0x000000ff2700720b */ /* 0x000fe40003f4d000 */
[----:B------:R-:W-:Y:S02]  /*7a90*/  CS2R R18, SRZ ;  /* 0x0000000000127805 */ /* 0x000fe4000001ff00 */
[----:B------:R-:W-:Y:S02]  /*7aa0*/  ISETP.NE.AND.EX P0, PT, RZ, UR59, PT, P0 ;  /* 0x0000003bff007c0c */ /* 0x000fe4000bf05300 */
[----:B------:R-:W-:Y:S02]  /*7ab0*/  CS2R R16, SRZ ;  /* 0x0000000000107805 */ /* 0x000fe4000001ff00 */
[----:B------:R-:W-:Y:S02]  /*7ac0*/  LOP3.LUT P1, RZ, R79, 0xff, RZ, 0xc0, !PT ;  /* 0x000000ff4fff7812 */ /* 0x000fe4000782c0ff */
[----:B------:R-:W-:Y:S02]  /*7ad0*/  CS2R R66, SRZ ;  /* 0x0000000000427805 */ /* 0x000fe4000001ff00 */
[----:B------:R-:W-:Y:S02]  /*7ae0*/  SEL R0, RZ, 0xffffffff, P2 ;  /* 0xffffffffff007807 */ /* 0x000fe40001000000 */
[----:B------:R-:W-:Y:S02]  /*7af0*/  CS2R R64, SRZ ;  /* 0x0000000000407805 */ /* 0x000fe4000001ff00 */
[----:B------:R-:W-:Y:S04]  /*7b00*/  SEL R4, RZ, 0xffffffff, P0 ;  /* 0xffffffffff047807 */ /* 0x000fe80000000000 */
[----:B------:R-:W-:Y:S04]  /*7b10*/  @P3 SEL R0, R4, R0, !P1 ;  /* 0x0000000004003207 */ /* 0x000fe80004800000 */
[----:B------:R-:W-:Y:S04]  /*7b20*/  LOP3.LUT R0, R0, 0x1, RZ, 0xc0, !PT ;  /* 0x0000000100007812 */ /* 0x000fe800078ec0ff */
[----:B------:R-:W-:Y:S01]  /*7b30*/  ISETP.NE.U32.AND P0, PT, R0, 0x1, PT ;  /* 0x000000010000780c */ /* 0x000fe20003f05070 */
[----:B------:R-:W-:Y:S01]  /*7b40*/  @!UPT UIADD3 URZ, UPT, UPT, URZ, URZ, URZ ;  /* 0x000000fffffff290 */ /* 0x000fe2000fffe0ff */
[----:B------:R-:W-:Y:S11]  /*7b50*/  @!P5 BRA `(.L_x_145) ;  /* 0x00000000000cd947 */ /* 0x000ff60003800000 */
[----:B------:R-:W-:Y:S04]  /*7b60*/  SHF.L.U32 R4, R82, 0x1f, RZ ;  /* 0x0000001f52047819 */ /* 0x000fe800000006ff */
[----:B------:R-:W1:Y:S02]  /*7b70*/  SYNCS.PHASECHK.TRANS64.TRYWAIT P1, [UR44+0x360], R4 ;  /* 0x00036004ff0075a7 */ /* 0x000e64000802112c */
[----:B-1----:R-:W-:Y:S05]  /*7b80*/  @!P1 BRA `(.L_x_146) ;  /* 0x0000002800009947 */ /* 0x002fea0003800000 */
.L_x_145:
[----:B------:R-:W-:Y:S05]  /*7b90*/  BSYNC B0 ;  /* 0x0000000000007941 */ /* 0x000fea0003800000 */
.L_x_144:
[----:B------:R2:W3:Y:S01]  /*7ba0*/  @P0 LDS.128 R16, [R78+UR44+0x600] ;  /* 0x0006002c4e100984 */ /* 0x0004e20008000c00 */
[----:B------:R-:W-:Y:S01]  /*7bb0*/  UIADD3 UR4, UPT, UPT, UR44, 0x368, URZ ;  /* 0x000003682c047890 */ /* 0x000fe2000fffe0ff */
[----:B------:R-:W-:Y:S02]  /*7bc0*/  LOP3.LUT R82, R82, 0x1, RZ, 0x3c, !PT ;  /* 0x0000000152527812 */ /* 0x000fe400078e3cff */
[----:B------:R2:W1:Y:S01]  /*7bd0*/  @P0 LDS.128 R64, [R77+0x10] ;  /* 0x000010004d400984 */ /* 0x0004620000000c00 */
[----:B------:R-:W-:Y:S01]  /*7be0*/  UPRMT UR4, UR48, 0x654, UR4 ;  /* 0x0000065430047896 */ /* 0x000fe20008000004 */
[----:B------:R-:W-:Y:S01]  /*7bf0*/  @!PT LDS RZ, [RZ] ;  /* 0x00000000fffff984 */ /* 0x000fe20000000800 */
[----:B------:R-:W-:Y:S01]  /*7c00*/  @!PT LDS RZ, [RZ] ;  /* 0x00000000fffff984 */ /* 0x000fe20000000800 */
[----:B------:R-:W-:Y:S01]  /*7c10*/  @!PT LDS RZ, [RZ] ;  /* 0x00000000fffff984 */ /* 0x000fe20000000800 */
[----:B------:R-:W-:Y:S01]  /*7c20*/  @!PT LDS RZ, [RZ] ;  /* 0x00000000fffff984 */ /* 0x000fe20000000800 */
[----:B------:R5:W-:Y:S06]  /*7c30*/  MEMBAR.ALL.CTA ;  /* 0x0000000000007992 */ /* 0x000bec0000008000 */
[----:B-----5:R-:W5:Y:S02]  /*7c40*/  FENCE.VIEW.ASYNC.S ;  /* 0x00000000000073c6 */ /* 0x020f640000000000 */
[----:B-----5:R-:W-:Y:S03]  /*7c50*/  SYNCS.ARRIVE.TRANS64.RED.A1T0 RZ, [UR4], RZ ;  /* 0x000000ffffff79a7 */ /* 0x020fe60008100404 */
.L_x_143:
[----:B------:R-:W-:Y:S05]  /*7c60*/  BSYNC B1 ;  /* 0x0000000000017941 */ /* 0x000fea0003800000 */
.L_x_142:
[----:B-1----:R-:W-:Y:S04]  /*7c70*/  SHF.R.U32.HI R0, RZ, 0x15, R2 ;  /* 0x00000015ff007819 */ /* 0x002fe80000011602 */
[----:B------:R-:W-:Y:S01]  /*7c80*/  LOP3.LUT P0, RZ, R0, 0x3, R80, 0x48, !PT ;  /* 0x0000000300ff7812 */ /* 0x000fe20007804850 */
[----:B------:R-:W-:Y:S01]  /*7c90*/  @!UPT UIADD3 URZ, UPT, UPT, URZ, URZ, URZ ;  /* 0x000000fffffff290 */ /* 0x000fe2000fffe0ff */
[----:B------:R-:W-:Y:S11]  /*7ca0*/  @P4 BRA `(.L_x_147) ;  /* 0x0000000000084947 */ /* 0x000ff60003800000 */
[----:B------:R-:W1:Y:S02]  /*7cb0*/  SYNCS.PHASECHK.TRANS64.TRYWAIT P1, [R22+URZ+0x3a0], R3 ;  /* 0x0003a003160075a7 */ /* 0x000e6400080211ff */
[----:B-1----:R-:W-:Y:S05]  /*7cc0*/  @!P1 BRA `(.L_x_148) ;  /* 0x0000002400c89947 */ /* 0x002fea0003800000 */
.L_x_147:
[----:B------:R-:W-:Y:S05]  /*7cd0*/  @!P0 BRA `(.L_x_149) ;  /* 0x0000000000408947 */ /* 0x000fea0003800000 */
[----:B------:R-:W1:Y:S01]  /*7ce0*/  LDCU.64 UR8, c[0x4][0x70] ;  /* 0x01000e00ff0877ac */ /* 0x000e620008000a00 */
[----:B------:R-:W-:Y:S01]  /*7cf0*/  MOV R15, 0x0 ;  /* 0x00000000000f7802 */ /* 0x000fe20000000f00 */
[----:B------:R-:W-:Y:S02]  /*7d00*/  HFMA2 R12, -RZ, RZ, 0, 5.9604644775390625e-08 ;  /* 0x00000001ff0c7431 */ /* 0x000fe400000001ff */
[----:B------:R-:W-:Y:S02]  /*7d10*/  IMAD.MOV.U32 R8, RZ, RZ, 0x192 ;  /* 0x00000192ff087424 */ /* 0x000fe400078e00ff */
[----:B------:R-:W-:Y:S01]  /*7d20*/  IMAD.MOV.U32 R13, RZ, RZ, RZ ;  /* 0x000000ffff0d7224 */ /* 0x000fe200078e00ff */
[----:B------:R-:W5:Y:S01]  /*7d30*/  LDCU.64 UR6, c[0x4][0x78] ;  /* 0x01000f00ff0677ac */ /* 0x000f620008000a00 */
[----:B------:R-:W2:Y:S01]  /*7d40*/  LDC.64 R14, c[0x4][R15] ;  /* 0x010000000f0e7b82 */ /* 0x000ea20000000a00 */
[----:B------:R-:W3:Y:S01]  /*7d50*/  LDCU.64 UR4, c[0x4][0x10] ;  /* 0x01000200ff0477ac */ /* 0x000ee20008000a00 */
[----:B-1----:R-:W-:Y:S01]  /*7d60*/  MOV R5, UR9 ;  /* 0x0000000900057c02 */ /* 0x002fe20008000f00 */
[----:B------:R-:W-:Y:S01]  /*7d70*/  IMAD.U32 R4, RZ, RZ, UR8 ;  /* 0x00000008ff047e24 */ /* 0x000fe2000f8e00ff */
[----:B-----5:R-:W-:Y:S01]  /*7d80*/  MOV R7, UR7 ;  /* 0x0000000700077c02 */ /* 0x020fe20008000f00 */
[----:B------:R-:W-:Y:S01]  /*7d90*/  IMAD.U32 R6, RZ, RZ, UR6 ;  /* 0x00000006ff067e24 */ /* 0x000fe2000f8e00ff */
[----:B---3--:R-:W-:Y:S01]  /*7da0*/  MOV R11, UR5 ;  /* 0x00000005000b7c02 */ /* 0x008fe20008000f00 */
[----:B------:R-:W-:Y:S02]  /*7db0*/  IMAD.U32 R10, RZ, RZ, UR4 ;  /* 0x00000004ff0a7e24 */ /* 0x000fe4000f8e00ff */
[----:B------:R-:W-:Y:S07]  /*7dc0*/  LEPC R20, `(.L_x_149) ;  /* 0x000000001014794e */ /* 0x000fee0000000000 */
[----:B--2-4-:R-:W-:Y:S05]  /*7dd0*/  CALL.ABS.NOINC R14 ;  /* 0x000000000e007343 */ /* 0x014fea0003c00000 */
.L_x_149:
[----:B------:R-:W-:Y:S01]  /*7de0*/  LOP3.LUT P0, RZ, R76, 0x60, RZ, 0xc0, !PT ;  /* 0x000000604cff7812 */ /* 0x000fe2000780c0ff */
[----:B------:R-:W-:Y:S05]  /*7df0*/  WARPSYNC.ALL ;  /* 0x0000000000007948 */ /* 0x000fea0003800000 */
[----:B------:R-:W-:Y:S01]  /*7e00*/  R2UR UR4, R2 ;  /* 0x00000000020472ca */ /* 0x000fe200000e0000 */
[----:B------:R-:W-:Y:S01]  /*7e10*/  BSSY.RECONVERGENT B0, `(.L_x_150) ;  /* 0x000009f000007945 */ /* 0x000fe20003800200 */
[-C--:B---3--:R-:W-:Y:S02]  /*7e20*/  F2FP.F16.E5M2.UNPACK_B R2, R16.reuse ;  /* 0x00000010ff02723e */ /* 0x088fe400020004ff */
[----:B------:R-:W-:Y:S02]  /*7e30*/  F2FP.F16.E5M2.UNPACK_B R16, R16.H1 ;  /* 0x00000010ff10723e */ /* 0x000fe400030004ff */
[----:B------:R-:W-:Y:S01]  /*7e40*/  R2UR UR5, R22 ;  /* 0x00000000160572ca */ /* 0x000fe200000e0000 */
[----:B------:R-:W-:Y:S01]  /*7e50*/  HADD2.F32 R0, -RZ, R2.H0_H0 ;  /* 0x20000002ff007230 */ /* 0x000fe20000004100 */
[-C--:B------:R-:W-:Y:S01]  /*7e60*/  F2FP.F16.E5M2.UNPACK_B R42, R17.reuse ;  /* 0x00000011ff2a723e */ /* 0x080fe200020004ff */
[--C-:B------:R-:W-:Y:S01]  /*7e70*/  HADD2.F32 R3, -RZ, R16.reuse.H0_H0 ;  /* 0x20000010ff037230 */ /* 0x100fe20000004100 */
[----:B------:R-:W-:Y:S01]  /*7e80*/  F2FP.F16.E5M2.UNPACK_B R44, R17.H1 ;  /* 0x00000011ff2c723e */ /* 0x000fe200030004ff */
[----:B------:R-:W-:Y:S01]  /*7e90*/  HADD2.F32 R40, -RZ, R16.H1_H1 ;  /* 0x30000010ff287230 */ /* 0x000fe20000004100 */
[-C--:B------:R-:W-:Y:S01]  /*7ea0*/  F2FP.F16.E5M2.UNPACK_B R46, R18.reuse ;  /* 0x00000012ff2e723e */ /* 0x080fe200020004ff */
[----:B------:R-:W-:Y:S01]  /*7eb0*/  HADD2.F32 R2, -RZ, R2.H1_H1 ;  /* 0x30000002ff027230 */ /* 0x000fe20000004100 */
[----:B------:R-:W-:Y:S01]  /*7ec0*/  F2FP.F16.E5M2.UNPACK_B R48, R18.H1 ;  /* 0x00000012ff30723e */ /* 0x000fe200030004ff */
[--C-:B------:R-:W-:Y:S01]  /*7ed0*/  HADD2.F32 R41, -RZ, R42.reuse.H0_H0 ;  /* 0x2000002aff297230 */ /* 0x100fe20000004100 */
[-C--:B------:R-:W-:Y:S01]  /*7ee0*/  F2FP.F16.E5M2.UNPACK_B R50, R19.reuse ;  /* 0x00000013ff32723e */ /* 0x080fe200020004ff */
[----:B------:R-:W-:Y:S01]  /*7ef0*/  HADD2.F32 R42, -RZ, R42.H1_H1 ;  /* 0x3000002aff2a7230 */ /* 0x000fe20000004100 */
[----:B------:R-:W-:Y:S01]  /*7f00*/  F2FP.F16.E5M2.UNPACK_B R52, R19.H1 ;  /* 0x00000013ff34723e */ /* 0x000fe200030004ff */
[----:B------:R-:W-:Y:S01]  /*7f10*/  HADD2.F32 R43, -RZ, R44.H0_H0 ;  /* 0x2000002cff2b7230 */ /* 0x000fe20000004100 */
[----:B------:R-:W-:Y:S01]  /*7f20*/  LDTM.16dp32bit_t0_t15.x32 R4, tmem[UR4] ;  /* 0x00000004000479ee */ /* 0x000fe20008a80000 */
[----:B------:R-:W1:Y:S01]  /*7f30*/  LDTM.16dp32bit_t16_t31.x32 R4, tmem[UR4+0x20] ;  /* 0x00002004000479ee */ /* 0x000e620008aa0000 */
[----:B------:R-:W-:Y:S01]  /*7f40*/  NOP ;  /* 0x0000000000007918 */ /* 0x000fe20000000000 */
[----:B------:R-:W-:Y:S01]  /*7f50*/  UIADD3 UR4, UPT, UPT, UR5, 0x3c0, URZ ;  /* 0x000003c005047890 */ /* 0x000fe2000fffe0ff */
[--C-:B------:R-:W-:Y:S01]  /*7f60*/  HADD2.F32 R45, -RZ, R46.reuse.H0_H0 ;  /* 0x2000002eff2d7230 */ /* 0x100fe20000004100 */
[----:B------:R-:W-:Y:S01]  /*7f70*/  F2FP.F16.E5M2.UNPACK_B R54, R64 ;  /* 0x00000040ff36723e */ /* 0x000fe200020004ff */
[----:B------:R-:W-:Y:S01]  /*7f80*/  HADD2.F32 R46, -RZ, R46.H1_H1 ;  /* 0x3000002eff2e7230 */ /* 0x000fe20000004100 */
[----:B------:R-:W-:Y:S01]  /*7f90*/  UPRMT UR4, UR48, 0x654, UR4 ;  /* 0x0000065430047896 */ /* 0x000fe20008000004 */
[--C-:B------:R-:W-:Y:S01]  /*7fa0*/  HADD2.F32 R49, -RZ, R50.reuse.H0_H0 ;  /* 0x20000032ff317230 */ /* 0x100fe20000004100 */
[-C--:B------:R-:W-:Y:S01]  /*7fb0*/  F2FP.F16.E5M2.UNPACK_B R58, R65.reuse ;  /* 0x00000041ff3a723e */ /* 0x080fe200020004ff */
[----:B------:R-:W-:Y:S01]  /*7fc0*/  HADD2.F32 R50, -RZ, R50.H1_H1 ;  /* 0x30000032ff327230 */ /* 0x000fe20000004100 */
[----:B------:R-:W-:Y:S01]  /*7fd0*/  F2FP.F16.E5M2.UNPACK_B R62, R66 ;  /* 0x00000042ff3e723e */ /* 0x000fe200020004ff */
[--C-:B------:R-:W-:Y:S01]  /*7fe0*/  HADD2.F32 R53, -RZ, R54.reuse.H0_H0 ;  /* 0x20000036ff357230 */ /* 0x100fe20000004100 */
[----:B------:R-:W-:Y:S01]  /*7ff0*/  F2FP.F16.E5M2.UNPACK_B R56, R64.H1 ;  /* 0x00000040ff38723e */ /* 0x000fe200030004ff */
[----:B------:R-:W-:Y:S01]  /*8000*/  HADD2.F32 R54, -RZ, R54.H1_H1 ;  /* 0x30000036ff367230 */ /* 0x000fe20000004100 */
[----:B------:R-:W-:Y:S01]  /*8010*/  F2FP.F16.E5M2.UNPACK_B R60, R65.H1 ;  /* 0x00000041ff3c723e */ /* 0x000fe200030004ff */
[----:B-1----:R-:W-:Y:S01]  /*8020*/  SYNCS.ARRIVE.TRANS64.RED.A1T0 RZ, [UR4], RZ ;  /* 0x000000ffffff79a7 */ /* 0x002fe20008100404 */
[--C-:B------:R-:W-:Y:S01]  /*8030*/  HADD2.F32 R57, -RZ, R58.reuse.H0_H0 ;  /* 0x2000003aff397230 */ /* 0x100fe20000004100 */
[-C--:B------:R-:W-:Y:S01]  /*8040*/  F2FP.F16.E5M2.UNPACK_B R65, R67.reuse ;  /* 0x00000043ff41723e */ /* 0x080fe200020004ff */
[----:B------:R-:W-:Y:S01]  /*8050*/  HADD2.F32 R58, -RZ, R58.H1_H1 ;  /* 0x3000003aff3a7230 */ /* 0x000fe20000004100 */
[----:B------:R-:W-:Y:S01]  /*8060*/  F2FP.F16.E5M2.UNPACK_B R64, R66.H1 ;  /* 0x00000042ff40723e */ /* 0x000fe200030004ff */
[--C-:B------:R-:W-:Y:S01]  /*8070*/  HADD2.F32 R61, -RZ, R62.reuse.H0_H0 ;  /* 0x2000003eff3d7230 */ /* 0x100fe20000004100 */
[----:B------:R-:W-:Y:S01]  /*8080*/  F2FP.F16.E5M2.UNPACK_B R67, R67.H1 ;  /* 0x00000043ff43723e */ /* 0x000fe200030004ff */
[----:B------:R-:W-:Y:S01]  /*8090*/  HADD2.F32 R62, -RZ, R62.H1_H1 ;  /* 0x3000003eff3e7230 */ /* 0x000fe20000004100 */
[----:B------:R-:W-:Y:S01]  /*80a0*/  IADD3 R36, PT, PT, R36, 0x1, RZ ;  /* 0x0000000124247810 */ /* 0x000fe20007ffe0ff */
[C---:B----4-:R-:W-:Y:S01]  /*80b0*/  FMUL R4, R38.reuse, R4 ;  /* 0x0000000426047220 */ /* 0x050fe20000400000 */
[C---:B------:R-:W-:Y:S01]  /*80c0*/  FMUL R5, R38.reuse, R5 ;  /* 0x0000000526057220 */ /* 0x040fe20000400000 */
[C---:B------:R-:W-:Y:S01]  /*80d0*/  FMUL R8, R38.reuse, R8 ;  /* 0x0000000826087220 */ /* 0x040fe20000400000 */
[C---:B------:R-:W-:Y:S01]  /*80e0*/  FMUL R9, R38.reuse, R9 ;  /* 0x0000000926097220 */ /* 0x040fe20000400000 */
[C---:B------:R-:W-:Y:S01]  /*80f0*/  FFMA R4, R39.reuse, R0, R4 ;  /* 0x0000000027047223 */ /* 0x040fe20000000004 */
[C---:B------:R-:W-:Y:S01]  /*8100*/  FFMA R5, R39.reuse, R2, R5 ;  /* 0x0000000227057223 */ /* 0x040fe20000000005 */
[C---:B------:R-:W-:Y:S01]  /*8110*/  FMUL R12, R38.reuse, R12 ;  /* 0x0000000c260c7220 */ /* 0x040fe20000400000 */
        /* <DEDUP_REMOVED lines=10> */
[----:B------:R-:W-:Y:S02]  /*81c0*/  HADD2.F32 R44, -RZ, R44.H1_H1 ;  /* 0x3000002cff2c7230 */ /* 0x000fe40000004100 */
[C---:B------:R-:W-:Y:S01]  /*81d0*/  FMUL R10, R38.reuse, R10 ;  /* 0x0000000a260a7220 */ /* 0x040fe20000400000 */
[C---:B------:R-:W-:Y:S01]  /*81e0*/  FFMA R6, R39.reuse, R3, R6 ;  /* 0x0000000327067223 */ /* 0x040fe20000000006 */
[C---:B------:R-:W-:Y:S01]  /*81f0*/  FFMA R7, R39.reuse, R40, R7 ;  /* 0x0000002827077223 */ /* 0x040fe20000000007 */
[C---:B------:R-:W-:Y:S01]  /*8200*/  FFMA R8, R39.reuse, R41, R8 ;  /* 0x0000002927087223 */ /* 0x040fe20000000008 */
[C---:B------:R-:W-:Y:S01]  /*8210*/  FFMA R9, R39.reuse, R42, R9 ;  /* 0x0000002a27097223 */ /* 0x040fe20000000009 */
[----:B------:R-:W-:Y:S01]  /*8220*/  FFMA R10, R39, R43, R10 ;  /* 0x0000002b270a7223 */ /* 0x000fe2000000000a */
[--C-:B------:R-:W-:Y:S01]  /*8230*/  HADD2.F32 R40, -RZ, R65.reuse.H0_H0 ;  /* 0x20000041ff287230 */ /* 0x100fe20000004100 */
[----:B------:R-:W-:Y:S01]  /*8240*/  F2FP.SATFINITE.E5M2.F32.PACK_AB_MERGE_C R86, R7, R6, RZ ;  /* 0x000000060756723e */ /* 0x000fe200048060ff */
[C---:B------:R-:W-:Y:S01]  /*8250*/  FMUL R7, R38.reuse, R24 ;  /* 0x0000001826077220 */ /* 0x040fe20000400000 */
[C---:B------:R-:W-:Y:S01]  /*8260*/  FMUL R24, R38.reuse, R29 ;  /* 0x0000001d26187220 */ /* 0x040fe20000400000 */
[C---:B------:R-:W-:Y:S01]  /*8270*/  FMUL R29, R38.reuse, R34 ;  /* 0x00000022261d7220 */ /* 0x040fe20000400000 */
[----:B------:R-:W-:Y:S02]  /*8280*/  HADD2.F32 R65, -RZ, R65.H1_H1 ;  /* 0x30000041ff417230 */ /* 0x000fe40000004100 */
[C---:B------:R-:W-:Y:S01]  /*8290*/  FMUL R11, R38.reuse, R11 ;  /* 0x0000000b260b7220 */ /* 0x040fe20000400000 */
[--C-:B------:R-:W-:Y:S02]  /*82a0*/  HADD2.F32 R47, -RZ, R48.reuse.H0_H0 ;  /* 0x20000030ff2f7230 */ /* 0x100fe40000004100 */
[C---:B------:R-:W-:Y:S01]  /*82b0*/  FMUL R14, R38.reuse, R14 ;  /* 0x0000000e260e7220 */ /* 0x040fe20000400000 */
[----:B------:R-:W-:Y:S02]  /*82c0*/  HADD2.F32 R48, -RZ, R48.H1_H1 ;  /* 0x30000030ff307230 */ /* 0x000fe40000004100 */
[C---:B------:R-:W-:Y:S01]  /*82d0*/  FFMA R11, R39.reuse, R44, R11 ;  /* 0x0000002c270b7223 */ /* 0x040fe2000000000b */
[C---:B------:R-:W-:Y:S01]  /*82e0*/  FFMA R12, R39.reuse, R45, R12 ;  /* 0x0000002d270c7223 */ /* 0x040fe2000000000c */
[C---:B------:R-:W-:Y:S01]  /*82f0*/  FFMA R13, R39.reuse, R46, R13 ;  /* 0x0000002e270d7223 */ /* 0x040fe2000000000d */
[----:B------:R-:W-:Y:S01]  /*8300*/  FFMA R14, R39, R47, R14 ;  /* 0x0000002f270e7223 */ /* 0x000fe2000000000e */
[C---:B------:R-:W-:Y:S01]  /*8310*/  FMUL R15, R38.reuse, R15 ;  /* 0x0000000f260f7220 */ /* 0x040fe20000400000 */
[--C-:B------:R-:W-:Y:S01]  /*8320*/  HADD2.F32 R51, -RZ, R52.reuse.H0_H0 ;  /* 0x20000034ff337230 */ /* 0x100fe20000004100 */
[----:B------:R-:W-:Y:S01]  /*8330*/  F2FP.SATFINITE.E5M2.F32.PACK_AB_MERGE_C R10, R11, R10, RZ ;  /* 0x0000000a0b0a723e */ /* 0x000fe200048060ff */
[----:B------:R-:W-:Y:S02]  /*8340*/  HADD2.F32 R52, -RZ, R52.H1_H1 ;  /* 0x30000034ff347230 */ /* 0x000fe40000004100 */
[C---:B------:R-:W-:Y:S01]  /*8350*/  FFMA R15, R39.reuse, R48, R15 ;  /* 0x00000030270f7223 */ /* 0x040fe2000000000f */
[C---:B------:R-:W-:Y:S01]  /*8360*/  FFMA R16, R39.reuse, R49, R16 ;  /* 0x0000003127107223 */ /* 0x040fe20000000010 */
[C---:B------:R-:W-:Y:S01]  /*8370*/  FFMA R17, R39.reuse, R50, R17 ;  /* 0x0000003227117223 */ /* 0x040fe20000000011 */
[C---:B------:R-:W-:Y:S01]  /*8380*/  FMUL R18, R38.reuse, R18 ;  /* 0x0000001226127220 */ /* 0x040fe20000400000 */
[C---:B------:R-:W-:Y:S01]  /*8390*/  FMUL R19, R38.reuse, R19 ;  /* 0x0000001326137220 */ /* 0x040fe20000400000 */
[--C-:B------:R-:W-:Y:S02]  /*83a0*/  HADD2.F32 R55, -RZ, R56.reuse.H0_H0 ;  /* 0x20000038ff377230 */ /* 0x100fe40000004100 */
[C---:B------:R-:W-:Y:S01]  /*83b0*/  FMUL R3, R38.reuse, R22 ;  /* 0x0000001626037220 */ /* 0x040fe20000400000 */
[C---:B------:R-:W-:Y:S01]  /*83c0*/  FFMA R18, R39.reuse, R51, R18 ;  /* 0x0000003327127223 */ /* 0x040fe20000000012 */
[----:B------:R-:W-:Y:S02]  /*83d0*/  HADD2.F32 R56, -RZ, R56.H1_H1 ;  /* 0x30000038ff387230 */ /* 0x000fe40000004100 */
[C---:B------:R-:W-:Y:S01]  /*83e0*/  FFMA R19, R39.reuse, R52, R19 ;  /* 0x0000003427137223 */ /* 0x040fe20000000013 */
[C---:B------:R-:W-:Y:S01]  /*83f0*/  FMUL R6, R38.reuse, R23 ;  /* 0x0000001726067220 */ /* 0x040fe20000400000 */
[C---:B------:R-:W-:Y:S01]  /*8400*/  FFMA R0, R39.reuse, R53, R0 ;  /* 0x0000003527007223 */ /* 0x040fe20000000000 */
[C---:B------:R-:W-:Y:S01]  /*8410*/  FFMA R2, R39.reuse, R54, R2 ;  /* 0x0000003627027223 */ /* 0x040fe20000000002 */
[--C-:B------:R-:W-:Y:S02]  /*8420*/  HADD2.F32 R59, -RZ, R60.reuse.H0_H0 ;  /* 0x2000003cff3b7230 */ /* 0x100fe40000004100 */
[C---:B------:R-:W-:Y:S01]  /*8430*/  FFMA R3, R39.reuse, R55, R3 ;  /* 0x0000003727037223 */ /* 0x040fe20000000003 */
[----:B------:R-:W-:Y:S02]  /*8440*/  HADD2.F32 R60, -RZ, R60.H1_H1 ;  /* 0x3000003cff3c7230 */ /* 0x000fe40000004100 */
[C---:B------:R-:W-:Y:S01]  /*8450*/  FMUL R21, R38.reuse, R26 ;  /* 0x0000001a26157220 */ /* 0x040fe20000400000 */
[C---:B------:R-:W-:Y:S01]  /*8460*/  FMUL R22, R38.reuse, R27 ;  /* 0x0000001b26167220 */ /* 0x040fe20000400000 */
[C---:B------:R-:W-:Y:S01]  /*8470*/  FFMA R6, R39.reuse, R56, R6 ;  /* 0x0000003827067223 */ /* 0x040fe20000000006 */
[C---:B------:R-:W-:Y:S01]  /*8480*/  FFMA R7, R39.reuse, R57, R7 ;  /* 0x0000003927077223 */ /* 0x040fe20000000007 */
[C---:B------:R-:W-:Y:S01]  /*8490*/  FMUL R23, R38.reuse, R28 ;  /* 0x0000001c26177220 */ /* 0x040fe20000400000 */
[C---:B------:R-:W-:Y:S01]  /*84a0*/  FFMA R20, R39.reuse, R58, R20 ;  /* 0x0000003a27147223 */ /* 0x040fe20000000014 */
[--C-:B------:R-:W-:Y:S02]  /*84b0*/  HADD2.F32 R63, -RZ, R64.reuse.H0_H0 ;  /* 0x20000040ff3f7230 */ /* 0x100fe40000004100 */
[C---:B------:R-:W-:Y:S01]  /*84c0*/  FFMA R21, R39.reuse, R59, R21 ;  /* 0x0000003b27157223 */ /* 0x040fe20000000015 */
[----:B------:R-:W-:Y:S02]  /*84d0*/  HADD2.F32 R64, -RZ, R64.H1_H1 ;  /* 0x30000040ff407230 */ /* 0x000fe40000004100 */
[C---:B------:R-:W-:Y:S01]  /*84e0*/  FFMA R22, R39.reuse, R60, R22 ;  /* 0x0000003c27167223 */ /* 0x040fe20000000016 */
[C---:B------:R-:W-:Y:S01]  /*84f0*/  FMUL R26, R38.reuse, R31 ;  /* 0x0000001f261a7220 */ /* 0x040fe20000400000 */
[C---:B------:R-:W-:Y:S01]  /*8500*/  FMUL R27, R38.reuse, R32 ;  /* 0x00000020261b7220 */ /* 0x040fe20000400000 */
[C---:B------:R-:W-:Y:S01]  /*8510*/  FFMA R23, R39.reuse, R61, R23 ;  /* 0x0000003d27177223 */ /* 0x040fe20000000017 */
[----:B------:R-:W-:Y:S01]  /*8520*/  FMUL R28, R38, R33 ;  /* 0x00000021261c7220 */ /* 0x000fe20000400000 */
[C---:B------:R-:W-:Y:S01]  /*8530*/  FFMA R24, R39.reuse, R62, R24 ;  /* 0x0000003e27187223 */ /* 0x040fe20000000018 */
[--C-:B------:R-:W-:Y:S02]  /*8540*/  HADD2.F32 R66, -RZ, R67.reuse.H0_H0 ;  /* 0x20000043ff427230 */ /* 0x100fe40000004100 */
[C---:B------:R-:W-:Y:S01]  /*8550*/  FFMA R25, R39.reuse, R63, R25 ;  /* 0x0000003f27197223 */ /* 0x040fe20000000019 */
[----:B------:R-:W-:Y:S02]  /*8560*/  HADD2.F32 R67, -RZ, R67.H1_H1 ;  /* 0x30000043ff437230 */ /* 0x000fe40000004100 */
[----:B------:R-:W-:Y:S01]  /*8570*/  FFMA R26, R39, R64, R26 ;  /* 0x00000040271a7223 */ /* 0x000fe2000000001a */
[----:B------:R-:W-:Y:S01]  /*8580*/  F2FP.SATFINITE.E5M2.F32.PACK_AB_MERGE_C R14, R15, R14, RZ ;  /* 0x0000000e0f0e723e */ /* 0x000fe200048060ff */
[----:B------:R-:W-:Y:S01]  /*8590*/  FFMA R27, R39, R40, R27 ;  /* 0x00000028271b7223 */ /* 0x000fe2000000001b */
[----:B------:R-:W-:Y:S01]  /*85a0*/  F2FP.SATFINITE.E5M2.F32.PACK_AB_MERGE_C R18, R19, R18, RZ ;  /* 0x000000121312723e */ /* 0x000fe200048060ff */
[C---:B------:R-:W-:Y:S01]  /*85b0*/  FFMA R28, R39.reuse, R65, R28 ;  /* 0x00000041271c7223 */ /* 0x040fe2000000001c */
[C---:B------:R-:W-:Y:S01]  /*85c0*/  FFMA R29, R39.reuse, R66, R29 ;  /* 0x00000042271d7223 */ /* 0x040fe2000000001d */
[----:B------:R-:W-:Y:S01]  /*85d0*/  FFMA R30, R39, R67, R30 ;  /* 0x00000043271e7223 */ /* 0x000fe2000000001e */
[----:B------:R-:W-:Y:S02]  /*85e0*/  F2FP.SATFINITE.E5M2.F32.PACK_AB_MERGE_C R32, R5, R4, R86 ;  /* 0x000000040520723e */ /* 0x000fe40004806056 */
[----:B------:R-:W-:Y:S02]  /*85f0*/  F2FP.SATFINITE.E5M2.F32.PACK_AB_MERGE_C R33, R9, R8, R10 ;  /* 0x000000080921723e */ /* 0x000fe4000480600a */
[----:B------:R-:W-:Y:S02]  /*8600*/  F2FP.SATFINITE.E5M2.F32.PACK_AB_MERGE_C R34, R13, R12, R14 ;  /* 0x0000000c0d22723e */ /* 0x000fe4000480600e */
[----:B------:R-:W-:Y:S02]  /*8610*/  F2FP.SATFINITE.E5M2.F32.PACK_AB_MERGE_C R35, R17, R16, R18 ;  /* 0x000000101123723e */ /* 0x000fe40004806012 */
[----:B------:R-:W-:Y:S02]  /*8620*/  F2FP.SATFINITE.E5M2.F32.PACK_AB_MERGE_C R3, R6, R3, RZ ;  /* 0x000000030603723e */ /* 0x000fe400048060ff */
[----:B------:R-:W-:Y:S01]  /*8630*/  F2FP.SATFINITE.E5M2.F32.PACK_AB_MERGE_C R5, R22, R21, RZ ;  /* 0x000000151605723e */ /* 0x000fe200048060ff */
[----:B------:R1:W-:Y:S01]  /*8640*/  STS.128 [R78+UR44+0x1600], R32 ;  /* 0x001600204e007988 */ /* 0x0003e20008000c2c */
[----:B------:R-:W-:Y:S02]  /*8650*/  F2FP.SATFINITE.E5M2.F32.PACK_AB_MERGE_C R6, R26, R25, RZ ;  /* 0x000000191a06723e */ /* 0x000fe400048060ff */
[----:B------:R-:W-:Y:S02]  /*8660*/  F2FP.SATFINITE.E5M2.F32.PACK_AB_MERGE_C R29, R30, R29, RZ ;  /* 0x0000001d1e1d723e */ /* 0x000fe400048060ff */
[----:B------:R-:W-:Y:S02]  /*8670*/  F2FP.SATFINITE.E5M2.F32.PACK_AB_MERGE_C R5, R20, R7, R5 ;  /* 0x000000071405723e */ /* 0x000fe40004806005 */
[----:B------:R-:W-:Y:S02]  /*8680*/  F2FP.SATFINITE.E5M2.F32.PACK_AB_MERGE_C R4, R2, R0, R3 ;  /* 0x000000000204723e */ /* 0x000fe40004806003 */
[----:B------:R-:W-:Y:S02]  /*8690*/  F2FP.SATFINITE.E5M2.F32.PACK_AB_MERGE_C R6, R24, R23, R6 ;  /* 0x000000171806723e */ /* 0x000fe40004806006 */
[----:B------:R-:W-:Y:S05]  /*86a0*/  F2FP.SATFINITE.E5M2.F32.PACK_AB_MERGE_C R7, R28, R27, R29 ;  /* 0x0000001b1c07723e */ /* 0x000fea000480601d */
[----:B------:R1:W-:Y:S01]  /*86b0*/  STS.128 [R77+0x1010], R4 ;  /* 0x001010044d007388 */ /* 0x0003e20000000c00 */
[----:B------:R-:W-:Y:S01]  /*86c0*/  @!PT LDS RZ, [RZ] ;  /* 0x00000000fffff984 */ /* 0x000fe20000000800 */
[----:B------:R-:W-:Y:S01]  /*86d0*/  @!PT LDS RZ, [RZ] ;  /* 0x00000000fffff984 */ /* 0x000fe20000000800 */
[----:B------:R-:W-:Y:S01]  /*86e0*/  @!PT LDS RZ, [RZ] ;  /* 0x00000000fffff984 */ /* 0x000fe20000000800 */
[----:B------:R-:W-:Y:S01]  /*86f0*/  @!PT LDS RZ, [RZ] ;  /* 0x00000000fffff984 */ /* 0x000fe20000000800 */
[----:B------:R3:W-:Y:S07]  /*8700*/  MEMBAR.ALL.CTA ;  /* 0x0000000000007992 */ /* 0x0007ee0000008000 */
[----:B---3--:R-:W3:Y:S02]  /*8710*/  FENCE.VIEW.ASYNC.S ;  /* 0x00000000000073c6 */ /* 0x008ee40000000000 */
[----:B---3--:R-:W-:Y:S06]  /*8720*/  BAR.SYNC.DEFER_BLOCKING 0x1, 0x80 ;  /* 0x0042000000007b1d */ /* 0x008fec0000010000 */
[----:B------:R-:W-:Y:S05]  /*8730*/  @P0 BRA `(.L_x_151) ;  /* 0x0000000000300947 */ /* 0x000fea0003800000 */
[----:B------:R-:W-:Y:S02]  /*8740*/  UIADD3 UR4, UPT, UPT, UR44, 0x1600, URZ ;  /* 0x000016002c047890 */ /* 0x000fe4000fffe0ff */
[----:B------:R-:W-:Y:S02]  /*8750*/  USHF.L.U32 UR9, UR45, 0x6, URZ ;  /* 0x000000062d097899 */ /* 0x000fe400080006ff */
[----:B------:R-:W-:Y:S02]  /*8760*/  USHF.L.U32 UR10, UR46, 0x6, URZ ;  /* 0x000000062e0a7899 */ /* 0x000fe400080006ff */
[----:B------:R-:W-:Y:S01]  /*8770*/  MOV R85, UR4 ;  /* 0x0000000400557c02 */ /* 0x000fe20008000f00 */
[----:B------:R-:W-:Y:S01]  /*8780*/  UIADD3 UR4, UP0, UPT, UR62, 0x680, URZ ;  /* 0x000006803e047890 */ /* 0x000fe2000ff1e0ff */
[----:B------:R-:W-:Y:S02]  /*8790*/  UMOV UR11, UR36 ;  /* 0x00000024000b7c82 */ /* 0x000fe40008000000 */
[----:B------:R-:W-:Y:S01]  /*87a0*/  R2UR UR8, R85 ;  /* 0x00000000550872ca */ /* 0x000fe200000e0000 */
[----:B------:R-:W-:Y:S11]  /*87b0*/  UIADD3.X UR5, UPT, UPT, URZ, UR63, URZ, UP0, !UPT ;  /* 0x0000003fff057290 */ /* 0x000ff600087fe4ff */
[----:B------:R-:W-:Y:S01]  /*87c0*/  @!UPT UIADD3 URZ, UPT, UPT, URZ, URZ, URZ ;  /* 0x000000fffffff290 */ /* 0x000fe2000fffe0ff */
[----:B------:R3:W-:Y:S01]  /*87d0*/  UTMASTG.3D [UR8], [UR4] ;  /* 0x00000008040073b5 */ /* 0x0007e20008010000 */
[----:B------:R0:W-:Y:S01]  /*87e0*/  UTMACMDFLUSH ;  /* 0x00000000000079b7 */ /* 0x0001e20000000000 */
[----:B---3--:R-:W-:Y:S04]  /*87f0*/  DEPBAR.LE SB0, 0x0 ;  /* 0x000080000000791a */ /* 0x008fe80000000000 */
.L_x_151:
[----:B------:R-:W-:Y:S05]  /*8800*/  BSYNC.RECONVERGENT B0 ;  /* 0x0000000000007941 */ /* 0x000fea0003800200 */
.L_x_150:
[----:B------:R-:W-:Y:S01]  /*8810*/  BAR.SYNC.DEFER_BLOCKING 0x1, 0x80 ;  /* 0x0042000000007b1d */ /* 0x000fe20000010000 */
[----:B------:R-:W-:Y:S01]  /*8820*/  ISETP.NE.AND P0, PT, R81, 0x2, PT ;  /* 0x000000025100780c */ /* 0x000fe20003f05270 */
[----:B------:R-:W-:Y:S01]  /*8830*/  UISETP.NE.AND UP0, UPT, UR47, URZ, UPT ;  /* 0x000000ff2f00728c */ /* 0x000fe2000bf05270 */
[----:B------:R-:W-:Y:S01]  /*8840*/  ISETP.NE.AND P1, PT, R36, 0x4, PT ;  /* 0x000000042400780c */ /* 0x000fe20003f25270 */
[----:B------:R-:W-:Y:S01]  /*8850*/  UIADD3 UR45, UPT, UPT, UR37, UR57, URZ ;  /* 0x00000039252d7290 */ /* 0x000fe2000fffe0ff */
[----:B------:R-:W-:Y:S01]  /*8860*/  SEL R2, RZ, 0x1, P0 ;  /* 0x00000001ff027807 */ /* 0x000fe20000000000 */
[----:B------:R-:W-:Y:S01]  /*8870*/  UIADD3 UR46, UPT, UPT, UR38, UR60, URZ ;  /* 0x0000003c262e7290 */ /* 0x000fe2000fffe0ff */
[----:B------:R-:W-:Y:S02]  /*8880*/  SEL R0, RZ, 0x1, P1 ;  /* 0x00000001ff007807 */ /* 0x000fe40000800000 */
[----:B------:R-:W-:Y:S02]  /*8890*/  LOP3.LUT R83, R83, R2, RZ, 0x3c, !PT ;  /* 0x0000000253537212 */ /* 0x000fe400078e3cff */
[----:B------:R-:W-:Y:S02]  /*88a0*/  LOP3.LUT R84, R84, R0, RZ, 0x3c, !PT ;  /* 0x0000000054547212 */ /* 0x000fe400078e3cff */
[----:B------:R-:W-:Y:S02]  /*88b0*/  SEL R81, R81, RZ, P0 ;  /* 0x000000ff51517207 */ /* 0x000fe40000000000 */
[----:B------:R-:W-:Y:S01]  /*88c0*/  SEL R36, R36, RZ, P1 ;  /* 0x000000ff24247207 */ /* 0x000fe20000800000 */
[----:B------:R-:W-:Y:S01]  /*88d0*/  UMOV UR36, UR51 ;  /* 0x0000003300247c82 */ /* 0x000fe20008000000 */
[----:B------:R-:W-:Y:S05]  /*88e0*/  BRA.U UP0, `(.L_x_152) ;  /* 0xffffffe5002c7547 */ /* 0x000fea000b83ffff */
[----:B------:R-:W-:Y:S05]  /*88f0*/  EXIT ;  /* 0x000000000000794d */ /* 0x000fea0003800000 */
.L_x_25:
[----:B--2---:R2:W3:Y:S02]  /*8900*/  SYNCS.PHASECHK.TRANS64.TRYWAIT P0, [R0+URZ+0x3f0], R2 ;  /* 0x0003f002000075a7 */ /* 0x0044e400080011ff */
[----:B---3--:R-:W-:Y:S05]  /*8910*/  @!P0 NANOSLEEP.SYNCS 0x989680 ;  /* 0x009896800000895d */ /* 0x008fea0003900000 */
[----:B------:R-:W3:Y:S02]  /*8920*/  @!P0 SYNCS.PHASECHK.TRANS64 P0, [R0+URZ+0x3f0], R2 ;  /* 0x0003f002000085a7 */ /* 0x000ee400080010ff */
[----:B---3--:R-:W-:Y:S05]  /*8930*/  @!P0 BRA `(.L_x_25) ;  /* 0xfffffffc00f08947 */ /* 0x008fea000383ffff */
[----:B------:R-:W-:Y:S05]  /*8940*/  BRA `(.L_x_153) ;  /* 0xffffff9400507947 */ /* 0x000fea000383ffff */
.L_x_28:
[----:B-1----:R-:W-:-:S07]  /*8950*/  MOV R0, UR33 ;  /* 0x0000002100007c02 */ /* 0x002fce0008000f00 */
.L_x_154:
[----:B-1----:R1:W2:Y:S02]  /*8960*/  SYNCS.PHASECHK.TRANS64.TRYWAIT P0, [R0+URZ+0x1b0], R3 ;  /* 0x0001b003000075a7 */ /* 0x0022a400080011ff */
[----:B--2---:R-:W-:Y:S05]  /*8970*/  @!P0 NANOSLEEP.SYNCS 0x989680 ;  /* 0x009896800000895d */ /* 0x004fea0003900000 */
[----:B------:R-:W2:Y:S02]  /*8980*/  @!P0 SYNCS.PHASECHK.TRANS64 P0, [R0+URZ+0x1b0], R3 ;  /* 0x0001b003000085a7 */ /* 0x000ea400080010ff */
[----:B--2---:R-:W-:Y:S05]  /*8990*/  @!P0 BRA `(.L_x_154) ;  /* 0xfffffffc00f08947 */ /* 0x004fea000383ffff */
[----:B------:R-:W-:Y:S05]  /*89a0*/  BRA `(.L_x_27) ;  /* 0xffffff9400987947 */ /* 0x000fea000383ffff */
.L_x_35:
[----:B-1----:R-:W-:-:S07]  /*89b0*/  MOV R0, UR17 ;  /* 0x0000001100007c02 */ /* 0x002fce0008000f00 */
.L_x_155:
[----:B-1----:R1:W2:Y:S02]  /*89c0*/  SYNCS.PHASECHK.TRANS64.TRYWAIT P0, [R0+URZ+0x1b0], R3 ;  /* 0x0001b003000075a7 */ /* 0x0022a400080011ff */
[----:B--2---:R-:W-:Y:S05]  /*89d0*/  @!P0 NANOSLEEP.SYNCS 0x989680 ;  /* 0x009896800000895d */ /* 0x004fea0003900000 */
[----:B------:R-:W2:Y:S02]  /*89e0*/  @!P0 SYNCS.PHASECHK.TRANS64 P0, [R0+URZ+0x1b0], R3 ;  /* 0x0001b003000085a7 */ /* 0x000ea400080010ff */
[----:B--2---:R-:W-:Y:S05]  /*89f0*/  @!P0 BRA `(.L_x_155) ;  /* 0xfffffffc00f08947 */ /* 0x004fea000383ffff */
[----:B------:R-:W-:Y:S05]  /*8a00*/  BRA `(.L_x_34) ;  /* 0xffffff9800547947 */ /* 0x000fea000383ffff */
.L_x_40:
[----:B-1----:R1:W2:Y:S02]  /*8a10*/  SYNCS.PHASECHK.TRANS64.TRYWAIT P0, [R3+URZ+0x380], R0 ;  /* 0x00038000030075a7 */ /* 0x0022a400080011ff */
[----:B--2---:R-:W-:Y:S05]  /*8a20*/  @!P0 NANOSLEEP.SYNCS 0x989680 ;  /* 0x009896800000895d */ /* 0x004fea0003900000 */
[----:B------:R-:W2:Y:S02]  /*8a30*/  @!P0 SYNCS.PHASECHK.TRANS64 P0, [R3+URZ+0x380], R0 ;  /* 0x00038000030085a7 */ /* 0x000ea400080010ff */
[----:B--2---:R-:W-:Y:S05]  /*8a40*/  @!P0 BRA `(.L_x_40) ;  /* 0xfffffffc00f08947 */ /* 0x004fea000383ffff */
[----:B------:R-:W-:Y:S05]  /*8a50*/  BRA `(.L_x_156) ;  /* 0xffffff9800f87947 */ /* 0x000fea000383ffff */
.L_x_44:
[----:B------:R-:W-:-:S07]  /*8a60*/  MOV R0, UR4 ;  /* 0x0000000400007c02 */ /* 0x000fce0008000f00 */
.L_x_157:
[----:B-1----:R1:W2:Y:S02]  /*8a70*/  SYNCS.PHASECHK.TRANS64.TRYWAIT P0, [R0+URZ], R2 ;  /* 0x00000002000075a7 */ /* 0x0022a400080011ff */
[----:B--2---:R-:W-:Y:S05]  /*8a80*/  @!P0 NANOSLEEP.SYNCS 0x989680 ;  /* 0x009896800000895d */ /* 0x004fea0003900000 */
[----:B------:R-:W2:Y:S02]  /*8a90*/  @!P0 SYNCS.PHASECHK.TRANS64 P0, [R0+URZ], R2 ;  /* 0x00000002000085a7 */ /* 0x000ea400080010ff */
[----:B--2---:R-:W-:Y:S05]  /*8aa0*/  @!P0 BRA `(.L_x_157) ;  /* 0xfffffffc00f08947 */ /* 0x004fea000383ffff */
[----:B------:R-:W-:Y:S05]  /*8ab0*/  BRA `(.L_x_158) ;  /* 0xffffffa0009c7947 */ /* 0x000fea000383ffff */
.L_x_45:
[----:B------:R-:W-:-:S07]  /*8ac0*/  MOV R0, UR5 ;  /* 0x0000000500007c02 */ /* 0x000fce0008000f00 */
.L_x_159:
[----:B-1----:R1:W2:Y:S02]  /*8ad0*/  SYNCS.PHASECHK.TRANS64.TRYWAIT P0, [R0+URZ], R3 ;  /* 0x00000003000075a7 */ /* 0x0022a400080011ff */
[----:B--2---:R-:W-:Y:S05]  /*8ae0*/  @!P0 NANOSLEEP.SYNCS 0x989680 ;  /* 0x009896800000895d */ /* 0x004fea0003900000 */
[----:B------:R-:W2:Y:S02]  /*8af0*/  @!P0 SYNCS.PHASECHK.TRANS64 P0, [R0+URZ], R3 ;  /* 0x00000003000085a7 */ /* 0x000ea400080010ff */
[----:B--2---:R-:W-:Y:S05]  /*8b00*/  @!P0 BRA `(.L_x_159) ;  /* 0xfffffffc00f08947 */ /* 0x004fea000383ffff */
[----:B------:R-:W-:Y:S05]  /*8b10*/  BRA `(.L_x_160) ;  /* 0xffffffa000a87947 */ /* 0x000fea000383ffff */
.L_x_46:
[----:B------:R-:W-:-:S07]  /*8b20*/  MOV R0, UR5 ;  /* 0x0000000500007c02 */ /* 0x000fce0008000f00 */
.L_x_161:
[----:B-1----:R1:W2:Y:S02]  /*8b30*/  SYNCS.PHASECHK.TRANS64.TRYWAIT P0, [R0+URZ], R3 ;  /* 0x00000003000075a7 */ /* 0x0022a400080011ff */
[----:B--2---:R-:W-:Y:S05]  /*8b40*/  @!P0 NANOSLEEP.SYNCS 0x989680 ;  /* 0x009896800000895d */ /* 0x004fea0003900000 */
[----:B------:R-:W2:Y:S02]  /*8b50*/  @!P0 SYNCS.PHASECHK.TRANS64 P0, [R0+URZ], R3 ;  /* 0x00000003000085a7 */ /* 0x000ea400080010ff */
[----:B--2---:R-:W-:Y:S05]  /*8b60*/  @!P0 BRA `(.L_x_161) ;  /* 0xfffffffc00f08947 */ /* 0x004fea000383ffff */
[----:B------:R-:W-:Y:S05]  /*8b70*/  BRA `(.L_x_162) ;  /* 0xffffffa000b47947 */ /* 0x000fea000383ffff */
.L_x_47:
[----:B------:R-:W-:-:S07]  /*8b80*/  MOV R0, UR5 ;  /* 0x0000000500007c02 */ /* 0x000fce0008000f00 */
.L_x_163:
[----:B-1----:R1:W2:Y:S02]  /*8b90*/  SYNCS.PHASECHK.TRANS64.TRYWAIT P0, [R0+URZ], R3 ;  /* 0x00000003000075a7 */ /* 0x0022a400080011ff */
[----:B--2---:R-:W-:Y:S05]  /*8ba0*/  @!P0 NANOSLEEP.SYNCS 0x989680 ;  /* 0x009896800000895d */ /* 0x004fea0003900000 */
[----:B------:R-:W2:Y:S02]  /*8bb0*/  @!P0 SYNCS.PHASECHK.TRANS64 P0, [R0+URZ], R3 ;  /* 0x00000003000085a7 */ /* 0x000ea400080010ff */
[----:B--2---:R-:W-:Y:S05]  /*8bc0*/  @!P0 BRA `(.L_x_163) ;  /* 0xfffffffc00f08947 */ /* 0x004fea000383ffff */
[----:B------:R-:W-:Y:S05]  /*8bd0*/  BRA `(.L_x_164) ;  /* 0xffffffa000c07947 */ /* 0x000fea000383ffff */
.L_x_48:
[----:B------:R-:W-:-:S07]  /*8be0*/  MOV R0, UR5 ;  /* 0x0000000500007c02 */ /* 0x000fce0008000f00 */
.L_x_165:
[----:B-1----:R1:W2:Y:S02]  /*8bf0*/  SYNCS.PHASECHK.TRANS64.TRYWAIT P0, [R0+URZ], R3 ;  /* 0x00000003000075a7 */ /* 0x0022a400080011ff */
[----:B--2---:R-:W-:Y:S05]  /*8c00*/  @!P0 NANOSLEEP.SYNCS 0x989680 ;  /* 0x009896800000895d */ /* 0x004fea0003900000 */
[----:B------:R-:W2:Y:S02]  /*8c10*/  @!P0 SYNCS.PHASECHK.TRANS64 P0, [R0+URZ], R3 ;  /* 0x00000003000085a7 */ /* 0x000ea400080010ff */
[----:B--2---:R-:W-:Y:S05]  /*8c20*/  @!P0 BRA `(.L_x_165) ;  /* 0xfffffffc00f08947 */ /* 0x004fea000383ffff */
[----:B------:R-:W-:Y:S05]  /*8c30*/  BRA `(.L_x_166) ;  /* 0xffffffa000cc7947 */ /* 0x000fea000383ffff */
.L_x_49:
[----:B------:R-:W-:-:S07]  /*8c40*/  MOV R0, UR5 ;  /* 0x0000000500007c02 */ /* 0x000fce0008000f00 */
.L_x_167:
[----:B-1----:R1:W2:Y:S02]  /*8c50*/  SYNCS.PHASECHK.TRANS64.TRYWAIT P0, [R0+URZ], R3 ;  /* 0x00000003000075a7 */ /* 0x0022a400080011ff */
[----:B--2---:R-:W-:Y:S05]  /*8c60*/  @!P0 NANOSLEEP.SYNCS 0x989680 ;  /* 0x009896800000895d */ /* 0x004fea0003900000 */
[----:B------:R-:W2:Y:S02]  /*8c70*/  @!P0 SYNCS.PHASECHK.TRANS64 P0, [R0+URZ], R3 ;  /* 0x00000003000085a7 */ /* 0x000ea400080010ff */
[----:B--2---:R-:W-:Y:S05]  /*8c80*/  @!P0 BRA `(.L_x_167) ;  /* 0xfffffffc00f08947 */ /* 0x004fea000383ffff */
[----:B------:R-:W-:Y:S05]  /*8c90*/  BRA `(.L_x_168) ;  /* 0xffffffa000d87947 */ /* 0x000fea000383ffff */
.L_x_50:
[----:B------:R-:W-:-:S07]  /*8ca0*/  MOV R0, UR5 ;  /* 0x0000000500007c02 */ /* 0x000fce0008000f00 */
.L_x_169:
[----:B-1----:R1:W2:Y:S02]  /*8cb0*/  SYNCS.PHASECHK.TRANS64.TRYWAIT P0, [R0+URZ], R3 ;  /* 0x00000003000075a7 */ /* 0x0022a400080011ff */
[----:B--2---:R-:W-:Y:S05]  /*8cc0*/  @!P0 NANOSLEEP.SYNCS 0x989680 ;  /* 0x009896800000895d */ /* 0x004fea0003900000 */
[----:B------:R-:W2:Y:S02]  /*8cd0*/  @!P0 SYNCS.PHASECHK.TRANS64 P0, [R0+URZ], R3 ;  /* 0x00000003000085a7 */ /* 0x000ea400080010ff */
[----:B--2---:R-:W-:Y:S05]  /*8ce0*/  @!P0 BRA `(.L_x_169) ;  /* 0xfffffffc00f08947 */ /* 0x004fea000383ffff */
[----:B------:R-:W-:Y:S05]  /*8cf0*/  BRA `(.L_x_170) ;  /* 0xffffffa000e47947 */ /* 0x000fea000383ffff */
.L_x_51:
[----:B------:R-:W-:-:S07]  /*8d00*/  MOV R0, UR5 ;  /* 0x0000000500007c02 */ /* 0x000fce0008000f00 */
.L_x_171:
[----:B-1----:R1:W2:Y:S02]  /*8d10*/  SYNCS.PHASECHK.TRANS64.TRYWAIT P0, [R0+URZ], R3 ;  /* 0x00000003000075a7 */ /* 0x0022a400080011ff */
[----:B--2---:R-:W-:Y:S05]  /*8d20*/  @!P0 NANOSLEEP.SYNCS 0x989680 ;  /* 0x009896800000895d */ /* 0x004fea0003900000 */
[----:B------:R-:W2:Y:S02]  /*8d30*/  @!P0 SYNCS.PHASECHK.TRANS64 P0, [R0+URZ], R3 ;  /* 0x00000003000085a7 */ /* 0x000ea400080010ff */
[----:B--2---:R-:W-:Y:S05]  /*8d40*/  @!P0 BRA `(.L_x_171) ;  /* 0xfffffffc00f08947 */ /* 0x004fea000383ffff */
[----:B------:R-:W-:Y:S05]  /*8d50*/  BRA `(.L_x_172) ;  /* 0xffffffa000f07947 */ /* 0x000fea000383ffff */
.L_x_52:
[----:B------:R-:W-:-:S07]  /*8d60*/  MOV R0, UR5 ;  /* 0x0000000500007c02 */ /* 0x000fce0008000f00 */
.L_x_173:
[----:B-1----:R1:W2:Y:S02]  /*8d70*/  SYNCS.PHASECHK.TRANS64.TRYWAIT P0, [R0+URZ], R3 ;  /* 0x00000003000075a7 */ /* 0x0022a400080011ff */
[----:B--2---:R-:W-:Y:S05]  /*8d80*/  @!P0 NANOSLEEP.SYNCS 0x989680 ;  /* 0x009896800000895d */ /* 0x004fea0003900000 */
[----:B------:R-:W2:Y:S02]  /*8d90*/  @!P0 SYNCS.PHASECHK.TRANS64 P0, [R0+URZ], R3 ;  /* 0x00000003000085a7 */ /* 0x000ea400080010ff */
[----:B--2---:R-:W-:Y:S05]  /*8da0*/  @!P0 BRA `(.L_x_173) ;  /* 0xfffffffc00f08947 */ /* 0x004fea000383ffff */
[----:B------:R-:W-:Y:S05]  /*8db0*/  BRA `(.L_x_174) ;  /* 0xffffffa000fc7947 */ /* 0x000fea000383ffff */
.L_x_53:
[----:B------:R-:W-:-:S07]  /*8dc0*/  MOV R0, UR5 ;  /* 0x0000000500007c02 */ /* 0x000fce0008000f00 */
.L_x_175:
[----:B-1----:R1:W2:Y:S02]  /*8dd0*/  SYNCS.PHASECHK.TRANS64.TRYWAIT P0, [R0+URZ], R3 ;  /* 0x00000003000075a7 */ /* 0x0022a400080011ff */
[----:B--2---:R-:W-:Y:S05]  /*8de0*/  @!P0 NANOSLEEP.SYNCS 0x989680 ;  /* 0x009896800000895d */ /* 0x004fea0003900000 */
[----:B------:R-:W2:Y:S02]  /*8df0*/  @!P0 SYNCS.PHASECHK.TRANS64 P0, [R0+URZ], R3 ;  /* 0x00000003000085a7 */ /* 0x000ea400080010ff */
[----:B--2---:R-:W-:Y:S05]  /*8e00*/  @!P0 BRA `(.L_x_175) ;  /* 0xfffffffc00f08947 */ /* 0x004fea000383ffff */
[----:B------:R-:W-:Y:S05]  /*8e10*/  BRA `(.L_x_176) ;  /* 0xffffffa400087947 */ /* 0x000fea000383ffff */
.L_x_54:
[----:B------:R-:W-:-:S07]  /*8e20*/  MOV R0, UR5 ;  /* 0x0000000500007c02 */ /* 0x000fce0008000f00 */
.L_x_177:
[----:B-1----:R1:W2:Y:S02]  /*8e30*/  SYNCS.PHASECHK.TRANS64.TRYWAIT P0, [R0+URZ], R3 ;  /* 0x00000003000075a7 */ /* 0x0022a400080011ff */
[----:B--2---:R-:W-:Y:S05]  /*8e40*/  @!P0 NANOSLEEP.SYNCS 0x989680 ;  /* 0x009896800000895d */ /* 0x004fea0003900000 */
[----:B------:R-:W2:Y:S02]  /*8e50*/  @!P0 SYNCS.PHASECHK.TRANS64 P0, [R0+URZ], R3 ;  /* 0x00000003000085a7 */ /* 0x000ea400080010ff */
[----:B--2---:R-:W-:Y:S05]  /*8e60*/  @!P0 BRA `(.L_x_177) ;  /* 0xfffffffc00f08947 */ /* 0x004fea000383ffff */
[----:B------:R-:W-:Y:S05]  /*8e70*/  BRA `(.L_x_178) ;  /* 0xffffffa400147947 */ /* 0x000fea000383ffff */
.L_x_55:
[----:B------:R-:W-:-:S07]  /*8e80*/  MOV R0, UR5 ;  /* 0x0000000500007c02 */ /* 0x000fce0008000f00 */
.L_x_179:
[----:B-1----:R1:W2:Y:S02]  /*8e90*/  SYNCS.PHASECHK.TRANS64.TRYWAIT P0, [R0+URZ], R3 ;  /* 0x00000003000075a7 */ /* 0x0022a400080011ff */
[----:B--2---:R-:W-:Y:S05]  /*8ea0*/  @!P0 NANOSLEEP.SYNCS 0x989680 ;  /* 0x009896800000895d */ /* 0x004fea0003900000 */
[----:B------:R-:W2:Y:S02]  /*8eb0*/  @!P0 SYNCS.PHASECHK.TRANS64 P0, [R0+URZ], R3 ;  /* 0x00000003000085a7 */ /* 0x000ea400080010ff */
[----:B--2---:R-:W-:Y:S05]  /*8ec0*/  @!P0 BRA `(.L_x_179) ;  /* 0xfffffffc00f08947 */ /* 0x004fea000383ffff */
[----:B------:R-:W-:Y:S05]  /*8ed0*/  BRA `(.L_x_180) ;  /* 0xffffffa400207947 */ /* 0x000fea000383ffff */
.L_x_56:
[----:B------:R-:W-:-:S07]  /*8ee0*/  MOV R0, UR5 ;  /* 0x0000000500007c02 */ /* 0x000fce0008000f00 */
.L_x_181:
[----:B-1----:R1:W2:Y:S02]  /*8ef0*/  SYNCS.PHASECHK.TRANS64.TRYWAIT P0, [R0+URZ], R3 ;  /* 0x00000003000075a7 */ /* 0x0022a400080011ff */
[----:B--2---:R-:W-:Y:S05]  /*8f00*/  @!P0 NANOSLEEP.SYNCS 0x989680 ;  /* 0x009896800000895d */ /* 0x004fea0003900000 */
[----:B------:R-:W2:Y:S02]  /*8f10*/  @!P0 SYNCS.PHASECHK.TRANS64 P0, [R0+URZ], R3 ;  /* 0x00000003000085a7 */ /* 0x000ea400080010ff */
[----:B--2---:R-:W-:Y:S05]  /*8f20*/  @!P0 BRA `(.L_x_181) ;  /* 0xfffffffc00f08947 */ /* 0x004fea000383ffff */
[----:B------:R-:W-:Y:S05]  /*8f30*/  BRA `(.L_x_182) ;  /* 0xffffffa4002c7947 */ /* 0x000fea000383ffff */
.L_x_57:
[----:B------:R-:W-:-:S07]  /*8f40*/  MOV R0, UR5 ;  /* 0x0000000500007c02 */ /* 0x000fce0008000f00 */
.L_x_183:
[----:B-1----:R1:W2:Y:S02]  /*8f50*/  SYNCS.PHASECHK.TRANS64.TRYWAIT P0, [R0+URZ], R3 ;  /* 0x00000003000075a7 */ /* 0x0022a400080011ff */
[----:B--2---:R-:W-:Y:S05]  /*8f60*/  @!P0 NANOSLEEP.SYNCS 0x989680 ;  /* 0x009896800000895d */ /* 0x004fea0003900000 */
[----:B------:R-:W2:Y:S02]  /*8f70*/  @!P0 SYNCS.PHASECHK.TRANS64 P0, [R0+URZ], R3 ;  /* 0x00000003000085a7 */ /* 0x000ea400080010ff */
[----:B--2---:R-:W-:Y:S05]  /*8f80*/  @!P0 BRA `(.L_x_183) ;  /* 0xfffffffc00f08947 */ /* 0x004fea000383ffff */
[----:B------:R-:W-:Y:S05]  /*8f90*/  BRA `(.L_x_184) ;  /* 0xffffffa400387947 */ /* 0x000fea000383ffff */
.L_x_58:
[----:B------:R-:W-:-:S07]  /*8fa0*/  MOV R0, UR5 ;  /* 0x0000000500007c02 */ /* 0x000fce0008000f00 */
.L_x_185:
[----:B-1----:R1:W2:Y:S02]  /*8fb0*/  SYNCS.PHASECHK.TRANS64.TRYWAIT P0, [R0+URZ], R3 ;  /* 0x00000003000075a7 */ /* 0x0022a400080011ff */
[----:B--2---:R-:W-:Y:S05]  /*8fc0*/  @!P0 NANOSLEEP.SYNCS 0x989680 ;  /* 0x009896800000895d */ /* 0x004fea0003900000 */
[----:B------:R-:W2:Y:S02]  /*8fd0*/  @!P0 SYNCS.PHASECHK.TRANS64 P0, [R0+URZ], R3 ;  /* 0x00000003000085a7 */ /* 0x000ea400080010ff */
[----:B--2---:R-:W-:Y:S05]  /*8fe0*/  @!P0 BRA `(.L_x_185) ;  /* 0xfffffffc00f08947 */ /* 0x004fea000383ffff */
[----:B------:R-:W-:Y:S05]  /*8ff0*/  BRA `(.L_x_186) ;  /* 0xffffffa400447947 */ /* 0x000fea000383ffff */
.L_x_59:
[----:B------:R-:W-:-:S07]  /*9000*/  MOV R0, UR5 ;  /* 0x0000000500007c02 */ /* 0x000fce0008000f00 */
.L_x_187:
[----:B-1----:R1:W2:Y:S02]  /*9010*/  SYNCS.PHASECHK.TRANS64.TRYWAIT P0, [R0+URZ], R3 ;  /* 0x00000003000075a7 */ /* 0x0022a400080011ff */
[----:B--2---:R-:W-:Y:S05]  /*9020*/  @!P0 NANOSLEEP.SYNCS 0x989680 ;  /* 0x009896800000895d */ /* 0x004fea0003900000 */
[----:B------:R-:W2:Y:S02]  /*9030*/  @!P0 SYNCS.PHASECHK.TRANS64 P0, [R0+URZ], R3 ;  /* 0x00000003000085a7 */ /* 0x000ea400080010ff */
[----:B--2---:R-:W-:Y:S05]  /*9040*/  @!P0 BRA `(.L_x_187) ;  /* 0xfffffffc00f08947 */ /* 0x004fea000383ffff */
[----:B------:R-:W-:Y:S05]  /*9050*/  BRA `(.L_x_188) ;  /* 0xffffffa400507947 */ /* 0x000fea000383ffff */
.L_x_60:
[----:B------:R-:W-:-:S07]  /*9060*/  MOV R0, UR5 ;  /* 0x0000000500007c02 */ /* 0x000fce0008000f00 */
.L_x_189:
[----:B-1----:R1:W2:Y:S02]  /*9070*/  SYNCS.PHASECHK.TRANS64.TRYWAIT P0, [R0+URZ], R3 ;  /* 0x00000003000075a7 */ /* 0x0022a400080011ff */
[----:B--2---:R-:W-:Y:S05]  /*9080*/  @!P0 NANOSLEEP.SYNCS 0x989680 ;  /* 0x009896800000895d */ /* 0x004fea0003900000 */
[----:B------:R-:W2:Y:S02]  /*9090*/  @!P0 SYNCS.PHASECHK.TRANS64 P0, [R0+URZ], R3 ;  /* 0x00000003000085a7 */ /* 0x000ea400080010ff */
[----:B--2---:R-:W-:Y:S05]  /*90a0*/  @!P0 BRA `(.L_x_189) ;  /* 0xfffffffc00f08947 */ /* 0x004fea000383ffff */
[----:B------:R-:W-:Y:S05]  /*90b0*/  BRA `(.L_x_190) ;  /* 0xffffffa4005c7947 */ /* 0x000fea000383ffff */
.L_x_61:
[----:B------:R-:W-:-:S07]  /*90c0*/  MOV R0, UR5 ;  /* 0x0000000500007c02 */ /* 0x000fce0008000f00 */
.L_x_191:
[----:B-1----:R1:W2:Y:S02]  /*90d0*/  SYNCS.PHASECHK.TRANS64.TRYWAIT P0, [R0+URZ], R3 ;  /* 0x00000003000075a7 */ /* 0x0022a400080011ff */
[----:B--2---:R-:W-:Y:S05]  /*90e0*/  @!P0 NANOSLEEP.SYNCS 0x989680 ;  /* 0x009896800000895d */ /* 0x004fea0003900000 */
[----:B------:R-:W2:Y:S02]  /*90f0*/  @!P0 SYNCS.PHASECHK.TRANS64 P0, [R0+URZ], R3 ;  /* 0x00000003000085a7 */ /* 0x000ea400080010ff */
[----:B--2---:R-:W-:Y:S05]  /*9100*/  @!P0 BRA `(.L_x_191) ;  /* 0xfffffffc00f08947 */ /* 0x004fea000383ffff */
[----:B------:R-:W-:Y:S05]  /*9110*/  BRA `(.L_x_192) ;  /* 0xffffffa400687947 */ /* 0x000fea000383ffff */
.L_x_62:
[----:B------:R-:W-:-:S07]  /*9120*/  MOV R0, UR5 ;  /* 0x0000000500007c02 */ /* 0x000fce0008000f00 */
.L_x_193:
[----:B-1----:R1:W2:Y:S02]  /*9130*/  SYNCS.PHASECHK.TRANS64.TRYWAIT P0, [R0+URZ], R3 ;  /* 0x00000003000075a7 */ /* 0x0022a400080011ff */
[----:B--2---:R-:W-:Y:S05]  /*9140*/  @!P0 NANOSLEEP.SYNCS 0x989680 ;  /* 0x009896800000895d */ /* 0x004fea0003900000 */
[----:B------:R-:W2:Y:S02]  /*9150*/  @!P0 SYNCS.PHASECHK.TRANS64 P0, [R0+URZ], R3 ;  /* 0x00000003000085a7 */ /* 0x000ea400080010ff */
[----:B--2---:R-:W-:Y:S05]  /*9160*/  @!P0 BRA `(.L_x_193) ;  /* 0xfffffffc00f08947 */ /* 0x004fea000383ffff */
[----:B------:R-:W-:Y:S05]  /*9170*/  BRA `(.L_x_194) ;  /* 0xffffffa400747947 */ /* 0x000fea000383ffff */
.L_x_63:
[----:B------:R-:W-:-:S07]  /*9180*/  MOV R0, UR5 ;  /* 0x0000000500007c02 */ /* 0x000fce0008000f00 */
.L_x_195:
[----:B-1----:R1:W2:Y:S02]  /*9190*/  SYNCS.PHASECHK.TRANS64.TRYWAIT P0, [R0+URZ], R3 ;  /* 0x00000003000075a7 */ /* 0x0022a400080011ff */
[----:B--2---:R-:W-:Y:S05]  /*91a0*/  @!P0 NANOSLEEP.SYNCS 0x989680 ;  /* 0x009896800000895d */ /* 0x004fea0003900000 */
[----:B------:R-:W2:Y:S02]  /*91b0*/  @!P0 SYNCS.PHASECHK.TRANS64 P0, [R0+URZ], R3 ;  /* 0x00000003000085a7 */ /* 0x000ea400080010ff */
[----:B--2---:R-:W-:Y:S05]  /*91c0*/  @!P0 BRA `(.L_x_195) ;  /* 0xfffffffc00f08947 */ /* 0x004fea000383ffff */
[----:B------:R-:W-:Y:S05]  /*91d0*/  BRA `(.L_x_196) ;  /* 0xffffffa400807947 */ /* 0x000fea000383ffff */
.L_x_64:
[----:B------:R-:W-:-:S07]  /*91e0*/  MOV R0, UR5 ;  /* 0x0000000500007c02 */ /* 0x000fce0008000f00 */
.L_x_197:
[----:B-1----:R1:W2:Y:S02]  /*91f0*/  SYNCS.PHASECHK.TRANS64.TRYWAIT P0, [R0+URZ], R3 ;  /* 0x00000003000075a7 */ /* 0x0022a400080011ff */
[----:B--2---:R-:W-:Y:S05]  /*9200*/  @!P0 NANOSLEEP.SYNCS 0x989680 ;  /* 0x009896800000895d */ /* 0x004fea0003900000 */
[----:B------:R-:W2:Y:S02]  /*9210*/  @!P0 SYNCS.PHASECHK.TRANS64 P0, [R0+URZ], R3 ;  /* 0x00000003000085a7 */ /* 0x000ea400080010ff */
[----:B--2---:R-:W-:Y:S05]  /*9220*/  @!P0 BRA `(.L_x_197) ;  /* 0xfffffffc00f08947 */ /* 0x004fea000383ffff */
[----:B------:R-:W-:Y:S05]  /*9230*/  BRA `(.L_x_198) ;  /* 0xffffffa4008c7947 */ /* 0x000fea000383ffff */
.L_x_65:
[----:B------:R-:W-:-:S07]  /*9240*/  MOV R0, UR5 ;  /* 0x0000000500007c02 */ /* 0x000fce0008000f00 */
.L_x_199:
[----:B-1----:R1:W2:Y:S02]  /*9250*/  SYNCS.PHASECHK.TRANS64.TRYWAIT P0, [R0+URZ], R3 ;  /* 0x00000003000075a7 */ /* 0x0022a400080011ff */
[----:B--2---:R-:W-:Y:S05]  /*9260*/  @!P0 NANOSLEEP.SYNCS 0x989680 ;  /* 0x009896800000895d */ /* 0x004fea0003900000 */
[----:B------:R-:W2:Y:S02]  /*9270*/  @!P0 SYNCS.PHASECHK.TRANS64 P0, [R0+URZ], R3 ;  /* 0x00000003000085a7 */ /* 0x000ea400080010ff */
[----:B--2---:R-:W-:Y:S05]  /*9280*/  @!P0 BRA `(.L_x_199) ;  /* 0xfffffffc00f08947 */ /* 0x004fea000383ffff */
[----:B------:R-:W-:Y:S05]  /*9290*/  BRA `(.L_x_200) ;  /* 0xffffffa400987947 */ /* 0x000fea000383ffff */
.L_x_66:
[----:B------:R-:W-:-:S07]  /*92a0*/  MOV R0, UR5 ;  /* 0x0000000500007c02 */ /* 0x000fce0008000f00 */
.L_x_201:
[----:B-1----:R1:W2:Y:S02]  /*92b0*/  SYNCS.PHASECHK.TRANS64.TRYWAIT P0, [R0+URZ], R3 ;  /* 0x00000003000075a7 */ /* 0x0022a400080011ff */
[----:B--2---:R-:W-:Y:S05]  /*92c0*/  @!P0 NANOSLEEP.SYNCS 0x989680 ;  /* 0x009896800000895d */ /* 0x004fea0003900000 */
[----:B------:R-:W2:Y:S02]  /*92d0*/  @!P0 SYNCS.PHASECHK.TRANS64 P0, [R0+URZ], R3 ;  /* 0x00000003000085a7 */ /* 0x000ea400080010ff */
[----:B--2---:R-:W-:Y:S05]  /*92e0*/  @!P0 BRA `(.L_x_201) ;  /* 0xfffffffc00f08947 */ /* 0x004fea000383ffff */
[----:B------:R-:W-:Y:S05]  /*92f0*/  BRA `(.L_x_202) ;  /* 0xffffffa400a47947 */ /* 0x000fea000383ffff */
.L_x_67:
[----:B------:R-:W-:-:S07]  /*9300*/  MOV R0, UR5 ;  /* 0x0000000500007c02 */ /* 0x000fce0008000f00 */
.L_x_203:
[----:B-1----:R1:W2:Y:S02]  /*9310*/  SYNCS.PHASECHK.TRANS64.TRYWAIT P0, [R0+URZ], R3 ;  /* 0x00000003000075a7 */ /* 0x0022a400080011ff */
[----:B--2---:R-:W-:Y:S05]  /*9320*/  @!P0 NANOSLEEP.SYNCS 0x989680 ;  /* 0x009896800000895d */ /* 0x004fea0003900000 */
[----:B------:R-:W2:Y:S02]  /*9330*/  @!P0 SYNCS.PHASECHK.TRANS64 P0, [R0+URZ], R3 ;  /* 0x00000003000085a7 */ /* 0x000ea400080010ff */
[----:B--2---:R-:W-:Y:S05]  /*9340*/  @!P0 BRA `(.L_x_203) ;  /* 0xfffffffc00f08947 */ /* 0x004fea000383ffff */
[----:B------:R-:W-:Y:S05]  /*9350*/  BRA `(.L_x_204) ;  /* 0xffffffa400b07947 */ /* 0x000fea000383ffff */
.L_x_68:
[----:B------:R-:W-:-:S07]  /*9360*/  MOV R0, UR5 ;  /* 0x0000000500007c02 */ /* 0x000fce0008000f00 */
.L_x_205:
[----:B-1----:R1:W2:Y:S02]  /*9370*/  SYNCS.PHASECHK.TRANS64.TRYWAIT P0, [R0+URZ], R3 ;  /* 0x00000003000075a7 */ /* 0x0022a400080011ff */
[----:B--2---:R-:W-:Y:S05]  /*9380*/  @!P0 NANOSLEEP.SYNCS 0x989680 ;  /* 0x009896800000895d */ /* 0x004fea0003900000 */
[----:B------:R-:W2:Y:S02]  /*9390*/  @!P0 SYNCS.PHASECHK.TRANS64 P0, [R0+URZ], R3 ;  /* 0x00000003000085a7 */ /* 0x000ea400080010ff */
[----:B--2---:R-:W-:Y:S05]  /*93a0*/  @!P0 BRA `(.L_x_205) ;  /* 0xfffffffc00f08947 */ /* 0x004fea000383ffff */
[----:B------:R-:W-:Y:S05]  /*93b0*/  BRA `(.L_x_206) ;  /* 0xffffffa400bc7947 */ /* 0x000fea000383ffff */
.L_x_69:
[----:B------:R-:W-:-:S07]  /*93c0*/  MOV R0, UR5 ;  /* 0x0000000500007c02 */ /* 0x000fce0008000f00 */
.L_x_207:
[----:B-1----:R1:W2:Y:S02]  /*93d0*/  SYNCS.PHASECHK.TRANS64.TRYWAIT P0, [R0+URZ], R3 ;  /* 0x00000003000075a7 */ /* 0x0022a400080011ff */
[----:B--2---:R-:W-:Y:S05]  /*93e0*/  @!P0 NANOSLEEP.SYNCS 0x989680 ;  /* 0x009896800000895d */ /* 0x004fea0003900000 */
[----:B------:R-:W2:Y:S02]  /*93f0*/  @!P0 SYNCS.PHASECHK.TRANS64 P0, [R0+URZ], R3 ;  /* 0x00000003000085a7 */ /* 0x000ea400080010ff */
[----:B--2---:R-:W-:Y:S05]  /*9400*/  @!P0 BRA `(.L_x_207) ;  /* 0xfffffffc00f08947 */ /* 0x004fea000383ffff */
[----:B------:R-:W-:Y:S05]  /*9410*/  BRA `(.L_x_208) ;  /* 0xffffffa400c87947 */ /* 0x000fea000383ffff */
.L_x_70:
[----:B------:R-:W-:-:S07]  /*9420*/  MOV R0, UR5 ;  /* 0x0000000500007c02 */ /* 0x000fce0008000f00 */
.L_x_209:
[----:B-1----:R1:W2:Y:S02]  /*9430*/  SYNCS.PHASECHK.TRANS64.TRYWAIT P0, [R0+URZ], R3 ;  /* 0x00000003000075a7 */ /* 0x0022a400080011ff */
[----:B--2---:R-:W-:Y:S05]  /*9440*/  @!P0 NANOSLEEP.SYNCS 0x989680 ;  /* 0x009896800000895d */ /* 0x004fea0003900000 */
[----:B------:R-:W2:Y:S02]  /*9450*/  @!P0 SYNCS.PHASECHK.TRANS64 P0, [R0+URZ], R3 ;  /* 0x00000003000085a7 */ /* 0x000ea400080010ff */
[----:B--2---:R-:W-:Y:S05]  /*9460*/  @!P0 BRA `(.L_x_209) ;  /* 0xfffffffc00f08947 */ /* 0x004fea000383ffff */
[----:B------:R-:W-:Y:S05]  /*9470*/  BRA `(.L_x_210) ;  /* 0xffffffa400d47947 */ /* 0x000fea000383ffff */
.L_x_71:
[----:B------:R-:W-:-:S07]  /*9480*/  MOV R0, UR5 ;  /* 0x0000000500007c02 */ /* 0x000fce0008000f00 */
.L_x_211:
[----:B-1----:R1:W2:Y:S02]  /*9490*/  SYNCS.PHASECHK.TRANS64.TRYWAIT P0, [R0+URZ], R3 ;  /* 0x00000003000075a7 */ /* 0x0022a400080011ff */
[----:B--2---:R-:W-:Y:S05]  /*94a0*/  @!P0 NANOSLEEP.SYNCS 0x989680 ;  /* 0x009896800000895d */ /* 0x004fea0003900000 */
[----:B------:R-:W2:Y:S02]  /*94b0*/  @!P0 SYNCS.PHASECHK.TRANS64 P0, [R0+URZ], R3 ;  /* 0x00000003000085a7 */ /* 0x000ea400080010ff */
[----:B--2---:R-:W-:Y:S05]  /*94c0*/  @!P0 BRA `(.L_x_211) ;  /* 0xfffffffc00f08947 */ /* 0x004fea000383ffff */
[----:B------:R-:W-:Y:S05]  /*94d0*/  BRA `(.L_x_212) ;  /* 0xffffffa400e07947 */ /* 0x000fea000383ffff */
.L_x_72:
[----:B------:R-:W-:-:S07]  /*94e0*/  MOV R0, UR5 ;  /* 0x0000000500007c02 */ /* 0x000fce0008000f00 */
.L_x_213:
[----:B-1----:R1:W2:Y:S02]  /*94f0*/  SYNCS.PHASECHK.TRANS64.TRYWAIT P0, [R0+URZ], R3 ;  /* 0x00000003000075a7 */ /* 0x0022a400080011ff */
[----:B--2---:R-:W-:Y:S05]  /*9500*/  @!P0 NANOSLEEP.SYNCS 0x989680 ;  /* 0x009896800000895d */ /* 0x004fea0003900000 */
[----:B------:R-:W2:Y:S02]  /*9510*/  @!P0 SYNCS.PHASECHK.TRANS64 P0, [R0+URZ], R3 ;  /* 0x00000003000085a7 */ /* 0x000ea400080010ff */
[----:B--2---:R-:W-:Y:S05]  /*9520*/  @!P0 BRA `(.L_x_213) ;  /* 0xfffffffc00f08947 */ /* 0x004fea000383ffff */
[----:B------:R-:W-:Y:S05]  /*9530*/  BRA `(.L_x_214) ;  /* 0xffffffa400ec7947 */ /* 0x000fea000383ffff */
.L_x_73:
[----:B------:R-:W-:-:S07]  /*9540*/  MOV R0, UR5 ;  /* 0x0000000500007c02 */ /* 0x000fce0008000f00 */
.L_x_215:
[----:B-1----:R1:W2:Y:S02]  /*9550*/  SYNCS.PHASECHK.TRANS64.TRYWAIT P0, [R0+URZ], R3 ;  /* 0x00000003000075a7 */ /* 0x0022a400080011ff */
[----:B--2---:R-:W-:Y:S05]  /*9560*/  @!P0 NANOSLEEP.SYNCS 0x989680 ;  /* 0x009896800000895d */ /* 0x004fea0003900000 */
[----:B------:R-:W2:Y:S02]  /*9570*/  @!P0 SYNCS.PHASECHK.TRANS64 P0, [R0+URZ], R3 ;  /* 0x00000003000085a7 */ /* 0x000ea400080010ff */
[----:B--2---:R-:W-:Y:S05]  /*9580*/  @!P0 BRA `(.L_x_215) ;  /* 0xfffffffc00f08947 */ /* 0x004fea000383ffff */
[----:B------:R-:W-:Y:S05]  /*9590*/  BRA `(.L_x_216) ;  /* 0xffffffa400f87947 */ /* 0x000fea000383ffff */
.L_x_74:
[----:B------:R-:W-:-:S07]  /*95a0*/  MOV R0, UR5 ;  /* 0x0000000500007c02 */ /* 0x000fce0008000f00 */
.L_x_217:
[----:B-1----:R1:W2:Y:S02]  /*95b0*/  SYNCS.PHASECHK.TRANS64.TRYWAIT P0, [R0+URZ], R3 ;  /* 0x00000003000075a7 */ /* 0x0022a400080011ff */
[----:B--2---:R-:W-:Y:S05]  /*95c0*/  @!P0 NANOSLEEP.SYNCS 0x989680 ;  /* 0x009896800000895d */ /* 0x004fea0003900000 */
[----:B------:R-:W2:Y:S02]  /*95d0*/  @!P0 SYNCS.PHASECHK.TRANS64 P0, [R0+URZ], R3 ;  /* 0x00000003000085a7 */ /* 0x000ea400080010ff */
[----:B--2---:R-:W-:Y:S05]  /*95e0*/  @!P0 BRA `(.L_x_217) ;  /* 0xfffffffc00f08947 */ /* 0x004fea000383ffff */
[----:B------:R-:W-:Y:S05]  /*95f0*/  BRA `(.L_x_218) ;  /* 0xffffffa800047947 */ /* 0x000fea000383ffff */
.L_x_75:
[----:B------:R-:W-:-:S07]  /*9600*/  MOV R0, UR5 ;  /* 0x0000000500007c02 */ /* 0x000fce0008000f00 */
.L_x_219:
[----:B-1----:R1:W2:Y:S02]  /*9610*/  SYNCS.PHASECHK.TRANS64.TRYWAIT P0, [R0+URZ], R3 ;  /* 0x00000003000075a7 */ /* 0x0022a400080011ff */
[----:B--2---:R-:W-:Y:S05]  /*9620*/  @!P0 NANOSLEEP.SYNCS 0x989680 ;  /* 0x009896800000895d */ /* 0x004fea0003900000 */
[----:B------:R-:W2:Y:S02]  /*9630*/  @!P0 SYNCS.PHASECHK.TRANS64 P0, [R0+URZ], R3 ;  /* 0x00000003000085a7 */ /* 0x000ea400080010ff */
[----:B--2---:R-:W-:Y:S05]  /*9640*/  @!P0 BRA `(.L_x_219) ;  /* 0xfffffffc00f08947 */ /* 0x004fea000383ffff */
[----:B------:R-:W-:Y:S05]  /*9650*/  BRA `(.L_x_220) ;  /* 0xffffffa800107947 */ /* 0x000fea000383ffff */
.L_x_76:
[----:B------:R-:W-:-:S07]  /*9660*/  MOV R0, UR5 ;  /* 0x0000000500007c02 */ /* 0x000fce0008000f00 */
.L_x_221:
[----:B-1----:R1:W2:Y:S02]  /*9670*/  SYNCS.PHASECHK.TRANS64.TRYWAIT P0, [R0+URZ], R3 ;  /* 0x00000003000075a7 */ /* 0x0022a400080011ff */
[----:B--2---:R-:W-:Y:S05]  /*9680*/  @!P0 NANOSLEEP.SYNCS 0x989680 ;  /* 0x009896800000895d */ /* 0x004fea0003900000 */
[----:B------:R-:W2:Y:S02]  /*9690*/  @!P0 SYNCS.PHASECHK.TRANS64 P0, [R0+URZ], R3 ;  /* 0x00000003000085a7 */ /* 0x000ea400080010ff */
[----:B--2---:R-:W-:Y:S05]  /*96a0*/  @!P0 BRA `(.L_x_221) ;  /* 0xfffffffc00f08947 */ /* 0x004fea000383ffff */
[----:B------:R-:W-:Y:S05]  /*96b0*/  BRA `(.L_x_222) ;  /* 0xffffffa8001c7947 */ /* 0x000fea000383ffff */
.L_x_77:
[----:B------:R-:W-:-:S07]  /*96c0*/  MOV R0, UR5 ;  /* 0x0000000500007c02 */ /* 0x000fce0008000f00 */
.L_x_223:
[----:B-1----:R1:W2:Y:S02]  /*96d0*/  SYNCS.PHASECHK.TRANS64.TRYWAIT P0, [R0+URZ], R3 ;  /* 0x00000003000075a7 */ /* 0x0022a400080011ff */
[----:B--2---:R-:W-:Y:S05]  /*96e0*/  @!P0 NANOSLEEP.SYNCS 0x989680 ;  /* 0x009896800000895d */ /* 0x004fea0003900000 */
[----:B------:R-:W2:Y:S02]  /*96f0*/  @!P0 SYNCS.PHASECHK.TRANS64 P0, [R0+URZ], R3 ;  /* 0x00000003000085a7 */ /* 0x000ea400080010ff */
[----:B--2---:R-:W-:Y:S05]  /*9700*/  @!P0 BRA `(.L_x_223) ;  /* 0xfffffffc00f08947 */ /* 0x004fea000383ffff */
[----:B------:R-:W-:Y:S05]  /*9710*/  BRA `(.L_x_224) ;  /* 0xffffffa800287947 */ /* 0x000fea000383ffff */
.L_x_78:
[----:B------:R-:W-:-:S07]  /*9720*/  MOV R0, UR5 ;  /* 0x0000000500007c02 */ /* 0x000fce0008000f00 */
.L_x_225:
[----:B-1----:R1:W2:Y:S02]  /*9730*/  SYNCS.PHASECHK.TRANS64.TRYWAIT P0, [R0+URZ], R3 ;  /* 0x00000003000075a7 */ /* 0x0022a400080011ff */
[----:B--2---:R-:W-:Y:S05]  /*9740*/  @!P0 NANOSLEEP.SYNCS 0x989680 ;  /* 0x009896800000895d */ /* 0x004fea0003900000 */
[----:B------:R-:W2:Y:S02]  /*9750*/  @!P0 SYNCS.PHASECHK.TRANS64 P0, [R0+URZ], R3 ;  /* 0x00000003000085a7 */ /* 0x000ea400080010ff */
[----:B--2---:R-:W-:Y:S05]  /*9760*/  @!P0 BRA `(.L_x_225) ;  /* 0xfffffffc00f08947 */ /* 0x004fea000383ffff */
[----:B------:R-:W-:Y:S05]  /*9770*/  BRA `(.L_x_226) ;  /* 0xffffffa800347947 */ /* 0x000fea000383ffff */
.L_x_79:
[----:B------:R-:W-:-:S07]  /*9780*/  MOV R0, UR5 ;  /* 0x0000000500007c02 */ /* 0x000fce0008000f00 */
.L_x_227:
[----:B-1----:R1:W2:Y:S02]  /*9790*/  SYNCS.PHASECHK.TRANS64.TRYWAIT P0, [R0+URZ], R3 ;  /* 0x00000003000075a7 */ /* 0x0022a400080011ff */
[----:B--2---:R-:W-:Y:S05]  /*97a0*/  @!P0 NANOSLEEP.SYNCS 0x989680 ;  /* 0x009896800000895d */ /* 0x004fea0003900000 */
[----:B------:R-:W2:Y:S02]  /*97b0*/  @!P0 SYNCS.PHASECHK.TRANS64 P0, [R0+URZ], R3 ;  /* 0x00000003000085a7 */ /* 0x000ea400080010ff */
[----:B--2---:R-:W-:Y:S05]  /*97c0*/  @!P0 BRA `(.L_x_227) ;  /* 0xfffffffc00f08947 */ /* 0x004fea000383ffff */
[----:B------:R-:W-:Y:S05]  /*97d0*/  BRA `(.L_x_228) ;  /* 0xffffffa800407947 */ /* 0x000fea000383ffff */
.L_x_80:
[----:B------:R-:W-:-:S07]  /*97e0*/  MOV R0, UR5 ;  /* 0x0000000500007c02 */ /* 0x000fce0008000f00 */
.L_x_229:
[----:B-1----:R1:W2:Y:S02]  /*97f0*/  SYNCS.PHASECHK.TRANS64.TRYWAIT P0, [R0+URZ], R3 ;  /* 0x00000003000075a7 */ /* 0x0022a400080011ff */
[----:B--2---:R-:W-:Y:S05]  /*9800*/  @!P0 NANOSLEEP.SYNCS 0x989680 ;  /* 0x009896800000895d */ /* 0x004fea0003900000 */
[----:B------:R-:W2:Y:S02]  /*9810*/  @!P0 SYNCS.PHASECHK.TRANS64 P0, [R0+URZ], R3 ;  /* 0x00000003000085a7 */ /* 0x000ea400080010ff */
[----:B--2---:R-:W-:Y:S05]  /*9820*/  @!P0 BRA `(.L_x_229) ;  /* 0xfffffffc00f08947 */ /* 0x004fea000383ffff */
[----:B------:R-:W-:Y:S05]  /*9830*/  BRA `(.L_x_230) ;  /* 0xffffffa8004c7947 */ /* 0x000fea000383ffff */
.L_x_81:
[----:B------:R-:W-:-:S07]  /*9840*/  MOV R0, UR5 ;  /* 0x0000000500007c02 */ /* 0x000fce0008000f00 */
.L_x_231:
[----:B-1----:R1:W2:Y:S02]  /*9850*/  SYNCS.PHASECHK.TRANS64.TRYWAIT P0, [R0+URZ], R3 ;  /* 0x00000003000075a7 */ /* 0x0022a400080011ff */
[----:B--2---:R-:W-:Y:S05]  /*9860*/  @!P0 NANOSLEEP.SYNCS 0x989680 ;  /* 0x009896800000895d */ /* 0x004fea0003900000 */
[----:B------:R-:W2:Y:S02]  /*9870*/  @!P0 SYNCS.PHASECHK.TRANS64 P0, [R0+URZ], R3 ;  /* 0x00000003000085a7 */ /* 0x000ea400080010ff */
[----:B--2---:R-:W-:Y:S05]  /*9880*/  @!P0 BRA `(.L_x_231) ;  /* 0xfffffffc00f08947 */ /* 0x004fea000383ffff */
[----:B------:R-:W-:Y:S05]  /*9890*/  BRA `(.L_x_232) ;  /* 0xffffffa800587947 */ /* 0x000fea000383ffff */
.L_x_82:
[----:B------:R-:W-:-:S07]  /*98a0*/  MOV R0, UR5 ;  /* 0x0000000500007c02 */ /* 0x000fce0008000f00 */
.L_x_233:
[----:B-1----:R1:W2:Y:S02]  /*98b0*/  SYNCS.PHASECHK.TRANS64.TRYWAIT P0, [R0+URZ], R3 ;  /* 0x00000003000075a7 */ /* 0x0022a400080011ff */
[----:B--2---:R-:W-:Y:S05]  /*98c0*/  @!P0 NANOSLEEP.SYNCS 0x989680 ;  /* 0x009896800000895d */ /* 0x004fea0003900000 */
[----:B------:R-:W2:Y:S02]  /*98d0*/  @!P0 SYNCS.PHASECHK.TRANS64 P0, [R0+URZ], R3 ;  /* 0x00000003000085a7 */ /* 0x000ea400080010ff */
[----:B--2---:R-:W-:Y:S05]  /*98e0*/  @!P0 BRA `(.L_x_233) ;  /* 0xfffffffc00f08947 */ /* 0x004fea000383ffff */
[----:B------:R-:W-:Y:S05]  /*98f0*/  BRA `(.L_x_234) ;  /* 0xffffffa800647947 */ /* 0x000fea000383ffff */
.L_x_83:
[----:B------:R-:W-:-:S07]  /*9900*/  MOV R0, UR5 ;  /* 0x0000000500007c02 */ /* 0x000fce0008000f00 */
.L_x_235:
[----:B-1----:R1:W2:Y:S02]  /*9910*/  SYNCS.PHASECHK.TRANS64.TRYWAIT P0, [R0+URZ], R3 ;  /* 0x00000003000075a7 */ /* 0x0022a400080011ff */
[----:B--2---:R-:W-:Y:S05]  /*9920*/  @!P0 NANOSLEEP.SYNCS 0x989680 ;  /* 0x009896800000895d */ /* 0x004fea0003900000 */
[----:B------:R-:W2:Y:S02]  /*9930*/  @!P0 SYNCS.PHASECHK.TRANS64 P0, [R0+URZ], R3 ;  /* 0x00000003000085a7 */ /* 0x000ea400080010ff */
[----:B--2---:R-:W-:Y:S05]  /*9940*/  @!P0 BRA `(.L_x_235) ;  /* 0xfffffffc00f08947 */ /* 0x004fea000383ffff */
[----:B------:R-:W-:Y:S05]  /*9950*/  BRA `(.L_x_236) ;  /* 0xffffffa800707947 */ /* 0x000fea000383ffff */
.L_x_84:
[----:B------:R-:W-:-:S07]  /*9960*/  MOV R0, UR5 ;  /* 0x0000000500007c02 */ /* 0x000fce0008000f00 */
.L_x_237:
[----:B-1----:R1:W2:Y:S02]  /*9970*/  SYNCS.PHASECHK.TRANS64.TRYWAIT P0, [R0+URZ], R3 ;  /* 0x00000003000075a7 */ /* 0x0022a400080011ff */
[----:B--2---:R-:W-:Y:S05]  /*9980*/  @!P0 NANOSLEEP.SYNCS 0x989680 ;  /* 0x009896800000895d */ /* 0x004fea0003900000 */
[----:B------:R-:W2:Y:S02]  /*9990*/  @!P0 SYNCS.PHASECHK.TRANS64 P0, [R0+URZ], R3 ;  /* 0x00000003000085a7 */ /* 0x000ea400080010ff */
[----:B--2---:R-:W-:Y:S05]  /*99a0*/  @!P0 BRA `(.L_x_237) ;  /* 0xfffffffc00f08947 */ /* 0x004fea000383ffff */
[----:B------:R-:W-:Y:S05]  /*99b0*/  BRA `(.L_x_238) ;  /* 0xffffffa8007c7947 */ /* 0x000fea000383ffff */
.L_x_85:
[----:B------:R-:W-:-:S07]  /*99c0*/  MOV R0, UR5 ;  /* 0x0000000500007c02 */ /* 0x000fce0008000f00 */
.L_x_239:
[----:B-1----:R1:W2:Y:S02]  /*99d0*/  SYNCS.PHASECHK.TRANS64.TRYWAIT P0, [R0+URZ], R3 ;  /* 0x00000003000075a7 */ /* 0x0022a400080011ff */
[----:B--2---:R-:W-:Y:S05]  /*99e0*/  @!P0 NANOSLEEP.SYNCS 0x989680 ;  /* 0x009896800000895d */ /* 0x004fea0003900000 */
[----:B------:R-:W2:Y:S02]  /*99f0*/  @!P0 SYNCS.PHASECHK.TRANS64 P0, [R0+URZ], R3 ;  /* 0x00000003000085a7 */ /* 0x000ea400080010ff */
[----:B--2---:R-:W-:Y:S05]  /*9a00*/  @!P0 BRA `(.L_x_239) ;  /* 0xfffffffc00f08947 */ /* 0x004fea000383ffff */
[----:B------:R-:W-:Y:S05]  /*9a10*/  BRA `(.L_x_240) ;  /* 0xffffffa800887947 */ /* 0x000fea000383ffff */
.L_x_86:
[----:B------:R-:W-:-:S07]  /*9a20*/  MOV R0, UR5 ;  /* 0x0000000500007c02 */ /* 0x000fce0008000f00 */
.L_x_241:
[----:B-1----:R1:W2:Y:S02]  /*9a30*/  SYNCS.PHASECHK.TRANS64.TRYWAIT P0, [R0+URZ], R3 ;  /* 0x00000003000075a7 */ /* 0x0022a400080011ff */
[----:B--2---:R-:W-:Y:S05]  /*9a40*/  @!P0 NANOSLEEP.SYNCS 0x989680 ;  /* 0x009896800000895d */ /* 0x004fea0003900000 */
[----:B------:R-:W2:Y:S02]  /*9a50*/  @!P0 SYNCS.PHASECHK.TRANS64 P0, [R0+URZ], R3 ;  /* 0x00000003000085a7 */ /* 0x000ea400080010ff */
[----:B--2---:R-:W-:Y:S05]  /*9a60*/  @!P0 BRA `(.L_x_241) ;  /* 0xfffffffc00f08947 */ /* 0x004fea000383ffff */
[----:B------:R-:W-:Y:S05]  /*9a70*/  BRA `(.L_x_242) ;  /* 0xffffffa800947947 */ /* 0x000fea000383ffff */
.L_x_87:
[----:B------:R-:W-:-:S07]  /*9a80*/  MOV R0, UR5 ;  /* 0x0000000500007c02 */ /* 0x000fce0008000f00 */
.L_x_243:
[----:B-1----:R1:W2:Y:S02]  /*9a90*/  SYNCS.PHASECHK.TRANS64.TRYWAIT P0, [R0+URZ], R3 ;  /* 0x00000003000075a7 */ /* 0x0022a400080011ff */
[----:B--2---:R-:W-:Y:S05]  /*9aa0*/  @!P0 NANOSLEEP.SYNCS 0x989680 ;  /* 0x009896800000895d */ /* 0x004fea0003900000 */
[----:B------:R-:W2:Y:S02]  /*9ab0*/  @!P0 SYNCS.PHASECHK.TRANS64 P0, [R0+URZ], R3 ;  /* 0x00000003000085a7 */ /* 0x000ea400080010ff */
[----:B--2---:R-:W-:Y:S05]  /*9ac0*/  @!P0 BRA `(.L_x_243) ;  /* 0xfffffffc00f08947 */ /* 0x004fea000383ffff */
[----:B------:R-:W-:Y:S05]  /*9ad0*/  BRA `(.L_x_244) ;  /* 0xffffffa800a07947 */ /* 0x000fea000383ffff */
.L_x_88:
[----:B------:R-:W-:-:S07]  /*9ae0*/  MOV R0, UR5 ;  /* 0x0000000500007c02 */ /* 0x000fce0008000f00 */
.L_x_245:
[----:B-1----:R1:W2:Y:S02]  /*9af0*/  SYNCS.PHASECHK.TRANS64.TRYWAIT P0, [R0+URZ], R3 ;  /* 0x00000003000075a7 */ /* 0x0022a400080011ff */
[----:B--2---:R-:W-:Y:S05]  /*9b00*/  @!P0 NANOSLEEP.SYNCS 0x989680 ;  /* 0x009896800000895d */ /* 0x004fea0003900000 */
[----:B------:R-:W2:Y:S02]  /*9b10*/  @!P0 SYNCS.PHASECHK.TRANS64 P0, [R0+URZ], R3 ;  /* 0x00000003000085a7 */ /* 0x000ea400080010ff */
[----:B--2---:R-:W-:Y:S05]  /*9b20*/  @!P0 BRA `(.L_x_245) ;  /* 0xfffffffc00f08947 */ /* 0x004fea000383ffff */
[----:B------:R-:W-:Y:S05]  /*9b30*/  BRA `(.L_x_246) ;  /* 0xffffffa800ac7947 */ /* 0x000fea000383ffff */
.L_x_89:
[----:B------:R-:W-:-:S07]  /*9b40*/  MOV R0, UR5 ;  /* 0x0000000500007c02 */ /* 0x000fce0008000f00 */
.L_x_247:
[----:B-1----:R1:W2:Y:S02]  /*9b50*/  SYNCS.PHASECHK.TRANS64.TRYWAIT P0, [R0+URZ], R3 ;  /* 0x00000003000075a7 */ /* 0x0022a400080011ff */
[----:B--2---:R-:W-:Y:S05]  /*9b60*/  @!P0 NANOSLEEP.SYNCS 0x989680 ;  /* 0x009896800000895d */ /* 0x004fea0003900000 */
[----:B------:R-:W2:Y:S02]  /*9b70*/  @!P0 SYNCS.PHASECHK.TRANS64 P0, [R0+URZ], R3 ;  /* 0x00000003000085a7 */ /* 0x000ea400080010ff */
[----:B--2---:R-:W-:Y:S05]  /*9b80*/  @!P0 BRA `(.L_x_247) ;  /* 0xfffffffc00f08947 */ /* 0x004fea000383ffff */
[----:B------:R-:W-:Y:S05]  /*9b90*/  BRA `(.L_x_248) ;  /* 0xffffffa800b87947 */ /* 0x000fea000383ffff */
.L_x_90:
[----:B------:R-:W-:-:S07]  /*9ba0*/  MOV R0, UR5 ;  /* 0x0000000500007c02 */ /* 0x000fce0008000f00 */
.L_x_249:
[----:B-1----:R1:W2:Y:S02]  /*9bb0*/  SYNCS.PHASECHK.TRANS64.TRYWAIT P0, [R0+URZ], R3 ;  /* 0x00000003000075a7 */ /* 0x0022a400080011ff */
[----:B--2---:R-:W-:Y:S05]  /*9bc0*/  @!P0 NANOSLEEP.SYNCS 0x989680 ;  /* 0x009896800000895d */ /* 0x004fea0003900000 */
[----:B------:R-:W2:Y:S02]  /*9bd0*/  @!P0 SYNCS.PHASECHK.TRANS64 P0, [R0+URZ], R3 ;  /* 0x00000003000085a7 */ /* 0x000ea400080010ff */
[----:B--2---:R-:W-:Y:S05]  /*9be0*/  @!P0 BRA `(.L_x_249) ;  /* 0xfffffffc00f08947 */ /* 0x004fea000383ffff */
[----:B------:R-:W-:Y:S05]  /*9bf0*/  BRA `(.L_x_250) ;  /* 0xffffffa800c47947 */ /* 0x000fea000383ffff */
.L_x_91:
[----:B------:R-:W-:-:S07]  /*9c00*/  MOV R0, UR5 ;  /* 0x0000000500007c02 */ /* 0x000fce0008000f00 */
.L_x_251:
[----:B-1----:R1:W2:Y:S02]  /*9c10*/  SYNCS.PHASECHK.TRANS64.TRYWAIT P0, [R0+URZ], R3 ;  /* 0x00000003000075a7 */ /* 0x0022a400080011ff */
[----:B--2---:R-:W-:Y:S05]  /*9c20*/  @!P0 NANOSLEEP.SYNCS 0x989680 ;  /* 0x009896800000895d */ /* 0x004fea0003900000 */
[----:B------:R-:W2:Y:S02]  /*9c30*/  @!P0 SYNCS.PHASECHK.TRANS64 P0, [R0+URZ], R3 ;  /* 0x00000003000085a7 */ /* 0x000ea400080010ff */
[----:B--2---:R-:W-:Y:S05]  /*9c40*/  @!P0 BRA `(.L_x_251) ;  /* 0xfffffffc00f08947 */ /* 0x004fea000383ffff */
[----:B------:R-:W-:Y:S05]  /*9c50*/  BRA `(.L_x_252) ;  /* 0xffffffa800d07947 */ /* 0x000fea000383ffff */
.L_x_92:
[----:B------:R-:W-:-:S07]  /*9c60*/  MOV R0, UR5 ;  /* 0x0000000500007c02 */ /* 0x000fce0008000f00 */
.L_x_253:
[----:B-1----:R1:W2:Y:S02]  /*9c70*/  SYNCS.PHASECHK.TRANS64.TRYWAIT P0, [R0+URZ], R3 ;  /* 0x00000003000075a7 */ /* 0x0022a400080011ff */
[----:B--2---:R-:W-:Y:S05]  /*9c80*/  @!P0 NANOSLEEP.SYNCS 0x989680 ;  /* 0x009896800000895d */ /* 0x004fea0003900000 */
[----:B------:R-:W2:Y:S02]  /*9c90*/  @!P0 SYNCS.PHASECHK.TRANS64 P0, [R0+URZ], R3 ;  /* 0x00000003000085a7 */ /* 0x000ea400080010ff */
[----:B--2---:R-:W-:Y:S05]  /*9ca0*/  @!P0 BRA `(.L_x_253) ;  /* 0xfffffffc00f08947 */ /* 0x004fea000383ffff */
[----:B------:R-:W-:Y:S05]  /*9cb0*/  BRA `(.L_x_254) ;  /* 0xffffffa800dc7947 */ /* 0x000fea000383ffff */
.L_x_93:
[----:B------:R-:W-:-:S07]  /*9cc0*/  MOV R0, UR5 ;  /* 0x0000000500007c02 */ /* 0x000fce0008000f00 */
.L_x_255:
[----:B-1----:R1:W2:Y:S02]  /*9cd0*/  SYNCS.PHASECHK.TRANS64.TRYWAIT P0, [R0+URZ], R3 ;  /* 0x00000003000075a7 */ /* 0x0022a400080011ff */
[----:B--2---:R-:W-:Y:S05]  /*9ce0*/  @!P0 NANOSLEEP.SYNCS 0x989680 ;  /* 0x009896800000895d */ /* 0x004fea0003900000 */
[----:B------:R-:W2:Y:S02]  /*9cf0*/  @!P0 SYNCS.PHASECHK.TRANS64 P0, [R0+URZ], R3 ;  /* 0x00000003000085a7 */ /* 0x000ea400080010ff */
[----:B--2---:R-:W-:Y:S05]  /*9d00*/  @!P0 BRA `(.L_x_255) ;  /* 0xfffffffc00f08947 */ /* 0x004fea000383ffff */
[----:B------:R-:W-:Y:S05]  /*9d10*/  BRA `(.L_x_256) ;  /* 0xffffffa800e87947 */ /* 0x000fea000383ffff */
.L_x_94:
[----:B------:R-:W-:-:S07]  /*9d20*/  MOV R0, UR5 ;  /* 0x0000000500007c02 */ /* 0x000fce0008000f00 */
.L_x_257:
[----:B-1----:R1:W2:Y:S02]  /*9d30*/  SYNCS.PHASECHK.TRANS64.TRYWAIT P0, [R0+URZ], R3 ;  /* 0x00000003000075a7 */ /* 0x0022a400080011ff */
[----:B--2---:R-:W-:Y:S05]  /*9d40*/  @!P0 NANOSLEEP.SYNCS 0x989680 ;  /* 0x009896800000895d */ /* 0x004fea0003900000 */
[----:B------:R-:W2:Y:S02]  /*9d50*/  @!P0 SYNCS.PHASECHK.TRANS64 P0, [R0+URZ], R3 ;  /* 0x00000003000085a7 */ /* 0x000ea400080010ff */
[----:B--2---:R-:W-:Y:S05]  /*9d60*/  @!P0 BRA `(.L_x_257) ;  /* 0xfffffffc00f08947 */ /* 0x004fea000383ffff */
[----:B------:R-:W-:Y:S05]  /*9d70*/  BRA `(.L_x_258) ;  /* 0xffffffa800f47947 */ /* 0x000fea000383ffff */
.L_x_95:
[----:B------:R-:W-:-:S07]  /*9d80*/  MOV R0, UR5 ;  /* 0x0000000500007c02 */ /* 0x000fce0008000f00 */
.L_x_259:
[----:B-1----:R1:W2:Y:S02]  /*9d90*/  SYNCS.PHASECHK.TRANS64.TRYWAIT P0, [R0+URZ], R3 ;  /* 0x00000003000075a7 */ /* 0x0022a400080011ff */
[----:B--2---:R-:W-:Y:S05]  /*9da0*/  @!P0 NANOSLEEP.SYNCS 0x989680 ;  /* 0x009896800000895d */ /* 0x004fea0003900000 */
[----:B------:R-:W2:Y:S02]  /*9db0*/  @!P0 SYNCS.PHASECHK.TRANS64 P0, [R0+URZ], R3 ;  /* 0x00000003000085a7 */ /* 0x000ea400080010ff */
[----:B--2---:R-:W-:Y:S05]  /*9dc0*/  @!P0 BRA `(.L_x_259) ;  /* 0xfffffffc00f08947 */ /* 0x004fea000383ffff */
[----:B------:R-:W-:Y:S05]  /*9dd0*/  BRA `(.L_x_260) ;  /* 0xffffffac00007947 */ /* 0x000fea000383ffff */
.L_x_96:
[----:B------:R-:W-:-:S07]  /*9de0*/  MOV R0, UR5 ;  /* 0x0000000500007c02 */ /* 0x000fce0008000f00 */
.L_x_261:
[----:B-1----:R1:W2:Y:S02]  /*9df0*/  SYNCS.PHASECHK.TRANS64.TRYWAIT P0, [R0+URZ], R3 ;  /* 0x00000003000075a7 */ /* 0x0022a400080011ff */
[----:B--2---:R-:W-:Y:S05]  /*9e00*/  @!P0 NANOSLEEP.SYNCS 0x989680 ;  /* 0x009896800000895d */ /* 0x004fea0003900000 */
[----:B------:R-:W2:Y:S02]  /*9e10*/  @!P0 SYNCS.PHASECHK.TRANS64 P0, [R0+URZ], R3 ;  /* 0x00000003000085a7 */ /* 0x000ea400080010ff */
[----:B--2---:R-:W-:Y:S05]  /*9e20*/  @!P0 BRA `(.L_x_261) ;  /* 0xfffffffc00f08947 */ /* 0x004fea000383ffff */
[----:B------:R-:W-:Y:S05]  /*9e30*/  BRA `(.L_x_262) ;  /* 0xffffffac000c7947 */ /* 0x000fea000383ffff */
.L_x_99:
[----:B-1----:R1:W2:Y:S02]  /*9e40*/  SYNCS.PHASECHK.TRANS64.TRYWAIT P0, [R2+URZ+0x3e0], R4 ;  /* 0x0003e004020075a7 */ /* 0x0022a400080011ff */
[----:B--2---:R-:W-:Y:S05]  /*9e50*/  @!P0 NANOSLEEP.SYNCS 0x989680 ;  /* 0x009896800000895d */ /* 0x004fea0003900000 */
[----:B------:R-:W2:Y:S02]  /*9e60*/  @!P0 SYNCS.PHASECHK.TRANS64 P0, [R2+URZ+0x3e0], R4 ;  /* 0x0003e004020085a7 */ /* 0x000ea400080010ff */
[----:B--2---:R-:W-:Y:S05]  /*9e70*/  @!P0 BRA `(.L_x_99) ;  /* 0xfffffffc00f08947 */ /* 0x004fea000383ffff */
[----:B------:R-:W-:Y:S05]  /*9e80*/  BRA `(.L_x_263) ;  /* 0xffffffac00687947 */ /* 0x000fea000383ffff */
.L_x_100:
[----:B------:R-:W-:-:S07]  /*9e90*/  MOV R2, UR4 ;  /* 0x0000000400027c02 */ /* 0x000fce0008000f00 */
.L_x_264:
[----:B-1----:R1:W2:Y:S02]  /*9ea0*/  SYNCS.PHASECHK.TRANS64.TRYWAIT P0, [R2+URZ+0x390], R5 ;  /* 0x00039005020075a7 */ /* 0x0022a400080011ff */
[----:B--2---:R-:W-:Y:S05]  /*9eb0*/  @!P0 NANOSLEEP.SYNCS 0x989680 ;  /* 0x009896800000895d */ /* 0x004fea0003900000 */
[----:B------:R-:W2:Y:S02]  /*9ec0*/  @!P0 SYNCS.PHASECHK.TRANS64 P0, [R2+URZ+0x390], R5 ;  /* 0x00039005020085a7 */ /* 0x000ea400080010ff */
[----:B--2---:R-:W-:Y:S05]  /*9ed0*/  @!P0 BRA `(.L_x_264) ;  /* 0xfffffffc00f08947 */ /* 0x004fea000383ffff */
[----:B------:R-:W-:Y:S05]  /*9ee0*/  BRA `(.L_x_265) ;  /* 0xffffffac00787947 */ /* 0x000fea000383ffff */
.L_x_101:
[----:B-1----:R1:W2:Y:S02]  /*9ef0*/  SYNCS.PHASECHK.TRANS64.TRYWAIT P1, [R2+URZ+0x380], R4 ;  /* 0x00038004020075a7 */ /* 0x0022a400080211ff */
[----:B--2---:R-:W-:Y:S05]  /*9f00*/  @!P1 NANOSLEEP.SYNCS 0x989680 ;  /* 0x009896800000995d */ /* 0x004fea0003900000 */
[----:B------:R-:W2:Y:S02]  /*9f10*/  @!P1 SYNCS.PHASECHK.TRANS64 P1, [R2+URZ+0x380], R4 ;  /* 0x00038004020095a7 */ /* 0x000ea400080210ff */
[----:B--2---:R-:W-:Y:S05]  /*9f20*/  @!P1 BRA `(.L_x_101) ;  /* 0xfffffffc00f09947 */ /* 0x004fea000383ffff */
[----:B------:R-:W-:Y:S05]  /*9f30*/  BRA `(.L_x_266) ;  /* 0xffffffac00a87947 */ /* 0x000fea000383ffff */
.L_x_104:
[----:B------:R-:W-:-:S07]  /*9f40*/  MOV R0, UR4 ;  /* 0x0000000400007c02 */ /* 0x000fce0008000f00 */
.L_x_267:
[----:B-1----:R1:W2:Y:S02]  /*9f50*/  SYNCS.PHASECHK.TRANS64.TRYWAIT P0, [R0+URZ+0x390], R2 ;  /* 0x00039002000075a7 */ /* 0x0022a400080011ff */
[----:B--2---:R-:W-:Y:S05]  /*9f60*/  @!P0 NANOSLEEP.SYNCS 0x989680 ;  /* 0x009896800000895d */ /* 0x004fea0003900000 */
[----:B------:R-:W2:Y:S02]  /*9f70*/  @!P0 SYNCS.PHASECHK.TRANS64 P0, [R0+URZ+0x390], R2 ;  /* 0x00039002000085a7 */ /* 0x000ea400080010ff */
[----:B--2---:R-:W-:Y:S05]  /*9f80*/  @!P0 BRA `(.L_x_267) ;  /* 0xfffffffc00f08947 */ /* 0x004fea000383ffff */
[----:B------:R-:W-:Y:S05]  /*9f90*/  BRA `(.L_x_103) ;  /* 0xffffffac00fc7947 */ /* 0x000fea000383ffff */
.L_x_111:
[----:B-1----:R1:W2:Y:S02]  /*9fa0*/  SYNCS.PHASECHK.TRANS64.TRYWAIT P1, [R0+URZ+0x380], R2 ;  /* 0x00038002000075a7 */ /* 0x0022a400080211ff */
[----:B--2---:R-:W-:Y:S05]  /*9fb0*/  @!P1 NANOSLEEP.SYNCS 0x989680 ;  /* 0x009896800000995d */ /* 0x004fea0003900000 */
[----:B------:R-:W2:Y:S02]  /*9fc0*/  @!P1 SYNCS.PHASECHK.TRANS64 P1, [R0+URZ+0x380], R2 ;  /* 0x00038002000095a7 */ /* 0x000ea400080210ff */
[----:B--2---:R-:W-:Y:S05]  /*9fd0*/  @!P1 BRA `(.L_x_111) ;  /* 0xfffffffc00f09947 */ /* 0x004fea000383ffff */
[----:B------:R-:W-:Y:S05]  /*9fe0*/  BRA `(.L_x_268) ;  /* 0xffffffb400587947 */ /* 0x000fea000383ffff */
.L_x_112:
[----:B------:R-:W-:-:S07]  /*9ff0*/  MOV R2, UR19 ;  /* 0x0000001300027c02 */ /* 0x000fce0008000f00 */
.L_x_269:
[----:B-1----:R1:W2:Y:S02]  /*a000*/  SYNCS.PHASECHK.TRANS64.TRYWAIT P0, [R2+URZ+0x3c0], R0 ;  /* 0x0003c000020075a7 */ /* 0x0022a400080011ff */
[----:B--2---:R-:W-:Y:S05]  /*a010*/  @!P0 NANOSLEEP.SYNCS 0x989680 ;  /* 0x009896800000895d */ /* 0x004fea0003900000 */
[----:B------:R-:W2:Y:S02]  /*a020*/  @!P0 SYNCS.PHASECHK.TRANS64 P0, [R2+URZ+0x3c0], R0 ;  /* 0x0003c000020085a7 */ /* 0x000ea400080010ff */
[----:B--2---:R-:W-:Y:S05]  /*a030*/  @!P0 BRA `(.L_x_269) ;  /* 0xfffffffc00f08947 */ /* 0x004fea000383ffff */
[----:B------:R-:W-:Y:S05]  /*a040*/  BRA `(.L_x_270) ;  /* 0xffffffb4008c7947 */ /* 0x000fea000383ffff */
.L_x_115:
[----:B------:R-:W-:Y:S07]  /*a050*/  MOV R0, UR6 ;  /* 0x0000000600007c02 */ /* 0x000fee0008000f00 */
.L_x_271:
[----:B-1----:R1:W2:Y:S02]  /*a060*/  SYNCS.PHASECHK.TRANS64.TRYWAIT P0, [R0+URZ], R2 ;  /* 0x00000002000075a7 */ /* 0x0022a400080011ff */
[----:B--2---:R-:W-:Y:S05]  /*a070*/  @!P0 NANOSLEEP.SYNCS 0x989680 ;  /* 0x009896800000895d */ /* 0x004fea0003900000 */
[----:B------:R-:W2:Y:S02]  /*a080*/  @!P0 SYNCS.PHASECHK.TRANS64 P0, [R0+URZ], R2 ;  /* 0x00000002000085a7 */ /* 0x000ea400080010ff */
[----:B--2---:R-:W-:Y:S05]  /*a090*/  @!P0 BRA `(.L_x_271) ;  /* 0xfffffffc00f08947 */ /* 0x004fea000383ffff */
[----:B------:R-:W-:Y:S05]  /*a0a0*/  BRA `(.L_x_114) ;  /* 0xffffffb400c47947 */ /* 0x000fea000383ffff */
.L_x_118:
[----:B------:R-:W-:-:S07]  /*a0b0*/  MOV R0, UR4 ;  /* 0x0000000400007c02 */ /* 0x000fce0008000f00 */
.L_x_272:
[----:B--2---:R2:W4:Y:S02]  /*a0c0*/  SYNCS.PHASECHK.TRANS64.TRYWAIT P0, [R0+URZ], R2 ;  /* 0x00000002000075a7 */ /* 0x00452400080011ff */
[----:B----4-:R-:W-:Y:S05]  /*a0d0*/  @!P0 NANOSLEEP.SYNCS 0x989680 ;  /* 0x009896800000895d */ /* 0x010fea0003900000 */
[----:B------:R-:W4:Y:S02]  /*a0e0*/  @!P0 SYNCS.PHASECHK.TRANS64 P0, [R0+URZ], R2 ;  /* 0x00000002000085a7 */ /* 0x000f2400080010ff */
[----:B----4-:R-:W-:Y:S05]  /*a0f0*/  @!P0 BRA `(.L_x_272) ;  /* 0xfffffffc00f08947 */ /* 0x010fea000383ffff */
[----:B------:R-:W-:Y:S05]  /*a100*/  BRA `(.L_x_273) ;  /* 0xffffffb800647947 */ /* 0x000fea000383ffff */
.L_x_119:
[----:B------:R-:W-:-:S07]  /*a110*/  MOV R0, UR5 ;  /* 0x0000000500007c02 */ /* 0x000fce0008000f00 */
.L_x_274:
[----:B-1----:R1:W2:Y:S02]  /*a120*/  SYNCS.PHASECHK.TRANS64.TRYWAIT P0, [R0+URZ], R3 ;  /* 0x00000003000075a7 */ /* 0x0022a400080011ff */
[----:B--2---:R-:W-:Y:S05]  /*a130*/  @!P0 NANOSLEEP.SYNCS 0x989680 ;  /* 0x009896800000895d */ /* 0x004fea0003900000 */
[----:B------:R-:W2:Y:S02]  /*a140*/  @!P0 SYNCS.PHASECHK.TRANS64 P0, [R0+URZ], R3 ;  /* 0x00000003000085a7 */ /* 0x000ea400080010ff */
[----:B--2---:R-:W-:Y:S05]  /*a150*/  @!P0 BRA `(.L_x_274) ;  /* 0xfffffffc00f08947 */ /* 0x004fea000383ffff */
[----:B------:R-:W-:Y:S05]  /*a160*/  BRA `(.L_x_275) ;  /* 0xffffffb800707947 */ /* 0x000fea000383ffff */
.L_x_120:
[----:B------:R-:W-:-:S07]  /*a170*/  MOV R0, UR5 ;  /* 0x0000000500007c02 */ /* 0x000fce0008000f00 */
.L_x_276:
[----:B-1----:R1:W2:Y:S02]  /*a180*/  SYNCS.PHASECHK.TRANS64.TRYWAIT P0, [R0+URZ], R3 ;  /* 0x00000003000075a7 */ /* 0x0022a400080011ff */
[----:B--2---:R-:W-:Y:S05]  /*a190*/  @!P0 NANOSLEEP.SYNCS 0x989680 ;  /* 0x009896800000895d */ /* 0x004fea0003900000 */
[----:B------:R-:W2:Y:S02]  /*a1a0*/  @!P0 SYNCS.PHASECHK.TRANS64 P0, [R0+URZ], R3 ;  /* 0x00000003000085a7 */ /* 0x000ea400080010ff */
[----:B--2---:R-:W-:Y:S05]  /*a1b0*/  @!P0 BRA `(.L_x_276) ;  /* 0xfffffffc00f08947 */ /* 0x004fea000383ffff */
[----:B------:R-:W-:Y:S05]  /*a1c0*/  BRA `(.L_x_277) ;  /* 0xffffffb8007c7947 */ /* 0x000fea000383ffff */
.L_x_121:
[----:B-1----:R-:W-:-:S07]  /*a1d0*/  MOV R0, UR4 ;  /* 0x0000000400007c02 */ /* 0x002fce0008000f00 */
.L_x_278:
[----:B-1----:R1:W2:Y:S02]  /*a1e0*/  SYNCS.PHASECHK.TRANS64.TRYWAIT P0, [R0+URZ], R2 ;  /* 0x00000002000075a7 */ /* 0x0022a400080011ff */
[----:B--2---:R-:W-:Y:S05]  /*a1f0*/  @!P0 NANOSLEEP.SYNCS 0x989680 ;  /* 0x009896800000895d */ /* 0x004fea0003900000 */
[----:B------:R-:W2:Y:S02]  /*a200*/  @!P0 SYNCS.PHASECHK.TRANS64 P0, [R0+URZ], R2 ;  /* 0x00000002000085a7 */ /* 0x000ea400080010ff */
[----:B--2---:R-:W-:Y:S05]  /*a210*/  @!P0 BRA `(.L_x_278) ;  /* 0xfffffffc00f08947 */ /* 0x004fea000383ffff */
[----:B------:R-:W-:Y:S05]  /*a220*/  BRA `(.L_x_279) ;  /* 0xffffffb800887947 */ /* 0x000fea000383ffff */
.L_x_126:
[----:B--2---:R2:W3:Y:S02]  /*a230*/  SYNCS.PHASECHK.TRANS64.TRYWAIT P0, [R12+URZ+0x380], R0 ;  /* 0x000380000c0075a7 */ /* 0x0044e400080011ff */
[----:B---3--:R-:W-:Y:S05]  /*a240*/  @!P0 NANOSLEEP.SYNCS 0x989680 ;  /* 0x009896800000895d */ /* 0x008fea0003900000 */
[----:B------:R-:W3:Y:S02]  /*a250*/  @!P0 SYNCS.PHASECHK.TRANS64 P0, [R12+URZ+0x380], R0 ;  /* 0x000380000c0085a7 */ /* 0x000ee400080010ff */
[----:B---3--:R-:W-:Y:S05]  /*a260*/  @!P0 BRA `(.L_x_126) ;  /* 0xfffffffc00f08947 */ /* 0x008fea000383ffff */
[----:B------:R-:W-:Y:S05]  /*a270*/  BRA `(.L_x_280) ;  /* 0xffffffbc009c7947 */ /* 0x000fea000383ffff */
.L_x_129:
[----:B-1----:R-:W-:Y:S07]  /*a280*/  MOV R0, UR17 ;  /* 0x0000001100007c02 */ /* 0x002fee0008000f00 */
.L_x_281:
[----:B-1----:R1:W2:Y:S02]  /*a290*/  SYNCS.PHASECHK.TRANS64.TRYWAIT P2, [R0+URZ+0x378], R8 ;  /* 0x00037808000075a7 */ /* 0x0022a400080411ff */
[----:B--2---:R-:W-:Y:S05]  /*a2a0*/  @!P2 NANOSLEEP.SYNCS 0x989680 ;  /* 0x009896800000a95d */ /* 0x004fea0003900000 */
[----:B------:R-:W2:Y:S02]  /*a2b0*/  @!P2 SYNCS.PHASECHK.TRANS64 P2, [R0+URZ+0x378], R8 ;  /* 0x000378080000a5a7 */ /* 0x000ea400080410ff */
[----:B--2---:R-:W-:Y:S05]  /*a2c0*/  @!P2 BRA `(.L_x_281) ;  /* 0xfffffffc00f0a947 */ /* 0x004fea000383ffff */
[----:B------:R-:W-:Y:S05]  /*a2d0*/  BRA `(.L_x_128) ;  /* 0xffffffc000fc7947 */ /* 0x000fea000383ffff */
.L_x_132:
[----:B-1----:R-:W-:Y:S07]  /*a2e0*/  MOV R0, UR17 ;  /* 0x0000001100007c02 */ /* 0x002fee0008000f00 */
.L_x_282:
[----:B-1----:R1:W2:Y:S02]  /*a2f0*/  SYNCS.PHASECHK.TRANS64.TRYWAIT P0, [R0+URZ+0x368], R6 ;  /* 0x00036806000075a7 */ /* 0x0022a400080011ff */
[----:B--2---:R-:W-:Y:S05]  /*a300*/  @!P0 NANOSLEEP.SYNCS 0x989680 ;  /* 0x009896800000895d */ /* 0x004fea0003900000 */
[----:B------:R-:W2:Y:S02]  /*a310*/  @!P0 SYNCS.PHASECHK.TRANS64 P0, [R0+URZ+0x368], R6 ;  /* 0x00036806000085a7 */ /* 0x000ea400080010ff */
[----:B--2---:R-:W-:Y:S05]  /*a320*/  @!P0 BRA `(.L_x_282) ;  /* 0xfffffffc00f08947 */ /* 0x004fea000383ffff */
[----:B------:R-:W-:Y:S05]  /*a330*/  BRA `(.L_x_283) ;  /* 0xffffffc4004c7947 */ /* 0x000fea000383ffff */
.L_x_135:
[----:B---3--:R3:W1:Y:S02]  /*a340*/  SYNCS.PHASECHK.TRANS64.TRYWAIT P0, [R3+URZ+0x380], R0 ;  /* 0x00038000030075a7 */ /* 0x00866400080011ff */
[----:B-1----:R-:W-:Y:S05]  /*a350*/  @!P0 NANOSLEEP.SYNCS 0x989680 ;  /* 0x009896800000895d */ /* 0x002fea0003900000 */
[----:B------:R-:W1:Y:S02]  /*a360*/  @!P0 SYNCS.PHASECHK.TRANS64 P0, [R3+URZ+0x380], R0 ;  /* 0x00038000030085a7 */ /* 0x000e6400080010ff */
[----:B-1----:R-:W-:Y:S05]  /*a370*/  @!P0 BRA `(.L_x_135) ;  /* 0xfffffffc00f08947 */ /* 0x002fea000383ffff */
[----:B------:R-:W-:Y:S05]  /*a380*/  BRA `(.L_x_284) ;  /* 0xffffffc800987947 */ /* 0x000fea000383ffff */
.L_x_146:
[----:B-1----:R-:W-:Y:S04]  /*a390*/  MOV R0, UR44 ;  /* 0x0000002c00007c02 */ /* 0x002fe80008000f00 */
[----:B------:R1:W2:Y:S03]  /*a3a0*/  SYNCS.PHASECHK.TRANS64.TRYWAIT P1, [R0+URZ+0x360], R4 ;  /* 0x00036004000075a7 */ /* 0x0002a600080211ff */
[----:B--2---:R-:W-:Y:S05]  /*a3b0*/  @!P1 NANOSLEEP.SYNCS 0x989680 ;  /* 0x009896800000995d */ /* 0x004fea0003900000 */
[----:B------:R-:W2:Y:S02]  /*a3c0*/  @!P1 SYNCS.PHASECHK.TRANS64 P1, [R0+URZ+0x360], R4 ;  /* 0x00036004000095a7 */ /* 0x000ea400080210ff */
[----:B--2---:R-:W-:Y:S05]  /*a3d0*/  @!P1 BRA `(.L_x_146) ;  /* 0xfffffffc00ec9947 */ /* 0x004fea000383ffff */
[----:B------:R-:W-:Y:S05]  /*a3e0*/  BRA `(.L_x_145) ;  /* 0xffffffd400e87947 */ /* 0x000fea000383ffff */
.L_x_148:
[----:B------:R1:W1:Y:S02]  /*a3f0*/  SYNCS.PHASECHK.TRANS64.TRYWAIT P1, [R22+URZ+0x3a0], R3 ;  /* 0x0003a003160075a7 */ /* 0x00026400080211ff */
[----:B-1----:R-:W-:Y:S05]  /*a400*/  @!P1 NANOSLEEP.SYNCS 0x989680 ;  /* 0x009896800000995d */ /* 0x002fea0003900000 */
[----:B------:R-:W1:Y:S02]  /*a410*/  @!P1 SYNCS.PHASECHK.TRANS64 P1, [R22+URZ+0x3a0], R3 ;  /* 0x0003a003160095a7 */ /* 0x000e6400080210ff */
[----:B-1----:R-:W-:Y:S05]  /*a420*/  @!P1 BRA `(.L_x_148) ;  /* 0xfffffffc00f09947 */ /* 0x002fea000383ffff */
[----:B------:R-:W-:Y:S05]  /*a430*/  BRA `(.L_x_147) ;  /* 0xffffffd800247947 */ /* 0x000fea000383ffff */
        .weak           $__internal_0_$__cuda_sm10x_tcgen05_guardrail_trap_col_being_dealloced_not_returned_by_alloc
        .type           $__internal_0_$__cuda_sm10x_tcgen05_guardrail_trap_col_being_dealloced_not_returned_by_alloc,@function
        .size           $__internal_0_$__cuda_sm10x_tcgen05_guardrail_trap_col_being_dealloced_not_returned_by_alloc,($__internal_1_$__cuda_sm10x_tcgen05_guardrail_trap_phase_invalid_during_alloc - $__internal_0_$__cuda_sm10x_tcgen05_guardrail_trap_col_being_dealloced_not_returned_by_alloc)
$__internal_0_$__cuda_sm10x_tcgen05_guardrail_trap_col_being_dealloced_not_returned_by_alloc:
[----:B------:R-:W-:Y:S05]  /*a440*/  BPT.TRAP 0x1 ;  /* 0x000000040000795c */ /* 0x000fea0000300000 */
[----:B------:R-:W-:-:S04]  /*a450*/  HFMA2 R3, -RZ, RZ, 0, 0 ;  /* 0x00000000ff037431 */ /* 0x000fc800000001ff */
[----:B------:R-:W-:Y:S05]  /*a460*/  RET.REL.NODEC R2 `(_ZN7cutlass13device_kernelINS_4gemm6kernel13GemmUniversalIN4cute5tupleIJiiiiEEENS1_10collective13CollectiveMmaINS1_35MainloopSm100TmaUmmaWarpSpecializedILi54ELi2ELi4ENS5_IJNS4_1CILi1EEENSA_ILi2EEESB_EEEEENS5_IJNSA_ILi64EEESF_NSA_ILi32EEEEEENS_12float_e5m2_tENS5_IJlSB_lEEESI_SJ_NS4_8TiledMMAINS4_8MMA_AtomIJNS4_10MMA_TraitsINS4_19SM100_MMA_F8F6F4_SSEJSI_SI_fSF_SF_NS4_17integral_constantINS4_4UMMA5MajorELSQ_0EEESR_NSO_INSP_7ScaleInELSS_0EEEST_EEEEEENS4_6LayoutINS5_IJSB_SB_SB_EEENS5_IJNSA_ILi0EEESY_SY_EEEEENS5_IJNS4_10UnderscoreES11_S11_EEEEENS4_23SM90_TMA_LOAD_MULTICASTENS4_14ComposedLayoutINS4_7SwizzleILi1ELi4ELi3EEENS4_18smem_ptr_flag_bitsILi8EEENSW_INS5_IJNSA_ILi8EEESG_EEENS5_IJSG_SB_EEEEEEEvNS4_8identityENS4_13SM90_TMA_LOADES1E_vS1F_EENS_8epilogue10collective18CollectiveEpilogueINS1I_23Sm100TmaWarpSpecializedILi1ELi1ELi32ELb0ELb0EEEJSH_NS5_IJNSW_ISF_SB_EES1N_EEESI_SJ_SI_SJ_NS1I_6fusion15FusionCallbacksIS1M_NS1P_17LinearCombinationISI_fSI_fLNS_15FloatRoundStyleE2EEESH_S1O_JEEENS4_5SM1004TMEM4LOAD26SM100_TMEM_LOAD_16dp32b32xES1G_NS15_INS16_ILi2ELi4ELi3EEES19_NSW_INS5_IJS1A_SF_EEENS5_IJSF_SB_EEEEEEENS4_39AutoVectorizingCopyWithAssumedAlignmentILi128EEENS4_14SM90_TMA_STOREES23_S25_S25_EEEvvEEEEvNT_6ParamsE) ;  /* 0xffffff5802e47950 */ /* 0x000fea0003c3ffff */
        .weak           $__internal_1_$__cuda_sm10x_tcgen05_guardrail_trap_phase_invalid_during_alloc
        .type           $__internal_1_$__cuda_sm10x_tcgen05_guardrail_trap_phase_invalid_during_alloc,@function
        .size           $__internal_1_$__cuda_sm10x_tcgen05_guardrail_trap_phase_invalid_during_alloc,($__internal_2_$__cuda_sm10x_tcgen05_guardrail_trap_unallocated_columns_being_dealloced - $__internal_1_$__cuda_sm10x_tcgen05_guardrail_trap_phase_invalid_during_alloc)
$__internal_1_$__cuda_sm10x_tcgen05_guardrail_trap_phase_invalid_during_alloc:
[----:B------:R-:W-:Y:S05]  /*a470*/  BPT.TRAP 0x1 ;  /* 0x000000040000795c */ /* 0x000fea0000300000 */
[----:B------:R-:W-:-:S04]  /*a480*/  MOV R5, 0x0 ;  /* 0x0000000000057802 */ /* 0x000fc80000000f00 */
[----:B------:R-:W-:Y:S05]  /*a490*/  RET.REL.NODEC R4 `(_ZN7cutlass13device_kernelINS_4gemm6kernel13GemmUniversalIN4cute5tupleIJiiiiEEENS1_10collective13CollectiveMmaINS1_35MainloopSm100TmaUmmaWarpSpecializedILi54ELi2ELi4ENS5_IJNS4_1CILi1EEENSA_ILi2EEESB_EEEEENS5_IJNSA_ILi64EEESF_NSA_ILi32EEEEEENS_12float_e5m2_tENS5_IJlSB_lEEESI_SJ_NS4_8TiledMMAINS4_8MMA_AtomIJNS4_10MMA_TraitsINS4_19SM100_MMA_F8F6F4_SSEJSI_SI_fSF_SF_NS4_17integral_constantINS4_4UMMA5MajorELSQ_0EEESR_NSO_INSP_7ScaleInELSS_0EEEST_EEEEEENS4_6LayoutINS5_IJSB_SB_SB_EEENS5_IJNSA_ILi0EEESY_SY_EEEEENS5_IJNS4_10UnderscoreES11_S11_EEEEENS4_23SM90_TMA_LOAD_MULTICASTENS4_14ComposedLayoutINS4_7SwizzleILi1ELi4ELi3EEENS4_18smem_ptr_flag_bitsILi8EEENSW_INS5_IJNSA_ILi8EEESG_EEENS5_IJSG_SB_EEEEEEEvNS4_8identityENS4_13SM90_TMA_LOADES1E_vS1F_EENS_8epilogue10collective18CollectiveEpilogueINS1I_23Sm100TmaWarpSpecializedILi1ELi1ELi32ELb0ELb0EEEJSH_NS5_IJNSW_ISF_SB_EES1N_EEESI_SJ_SI_SJ_NS1I_6fusion15FusionCallbacksIS1M_NS1P_17LinearCombinationISI_fSI_fLNS_15FloatRoundStyleE2EEESH_S1O_JEEENS4_5SM1004TMEM4LOAD26SM100_TMEM_LOAD_16dp32b32xES1G_NS15_INS16_ILi2ELi4ELi3EEES19_NSW_INS5_IJS1A_SF_EEENS5_IJSF_SB_EEEEEEENS4_39AutoVectorizingCopyWithAssumedAlignmentILi128EEENS4_14SM90_TMA_STOREES23_S25_S25_EEEvvEEEEvNT_6ParamsE) ;  /* 0xffffff5804d87950 */ /* 0x000fea0003c3ffff */
        .weak           $__internal_2_$__cuda_sm10x_tcgen05_guardrail_trap_unallocated_columns_being_dealloced
        .type           $__internal_2_$__cuda_sm10x_tcgen05_guardrail_trap_unallocated_columns_being_dealloced,@function
        .size           $__internal_2_$__cuda_sm10x_tcgen05_guardrail_trap_unallocated_columns_being_dealloced,(.L_x_286 - $__internal_2_$__cuda_sm10x_tcgen05_guardrail_trap_unallocated_columns_being_dealloced)
$__internal_2_$__cuda_sm10x_tcgen05_guardrail_trap_unallocated_columns_being_dealloced:
[----:B------:R-:W-:Y:S05]  /*a4a0*/  BPT.TRAP 0x1 ;  /* 0x000000040000795c */ /* 0x000fea0000300000 */
[----:B------:R-:W-:-:S04]  /*a4b0*/  HFMA2 R3, -RZ, RZ, 0, 0 ;  /* 0x00000000ff037431 */ /* 0x000fc800000001ff */
[----:B------:R-:W-:Y:S05]  /*a4c0*/  RET.REL.NODEC R2 `(_ZN7cutlass13device_kernelINS_4gemm6kernel13GemmUniversalIN4cute5tupleIJiiiiEEENS1_10collective13CollectiveMmaINS1_35MainloopSm100TmaUmmaWarpSpecializedILi54ELi2ELi4ENS5_IJNS4_1CILi1EEENSA_ILi2EEESB_EEEEENS5_IJNSA_ILi64EEESF_NSA_ILi32EEEEEENS_12float_e5m2_tENS5_IJlSB_lEEESI_SJ_NS4_8TiledMMAINS4_8MMA_AtomIJNS4_10MMA_TraitsINS4_19SM100_MMA_F8F6F4_SSEJSI_SI_fSF_SF_NS4_17integral_constantINS4_4UMMA5MajorELSQ_0EEESR_NSO_INSP_7ScaleInELSS_0EEEST_EEEEEENS4_6LayoutINS5_IJSB_SB_SB_EEENS5_IJNSA_ILi0EEESY_SY_EEEEENS5_IJNS4_10UnderscoreES11_S11_EEEEENS4_23SM90_TMA_LOAD_MULTICASTENS4_14ComposedLayoutINS4_7SwizzleILi1ELi4ELi3EEENS4_18smem_ptr_flag_bitsILi8EEENSW_INS5_IJNSA_ILi8EEESG_EEENS5_IJSG_SB_EEEEEEEvNS4_8identityENS4_13SM90_TMA_LOADES1E_vS1F_EENS_8epilogue10collective18CollectiveEpilogueINS1I_23Sm100TmaWarpSpecializedILi1ELi1ELi32ELb0ELb0EEEJSH_NS5_IJNSW_ISF_SB_EES1N_EEESI_SJ_SI_SJ_NS1I_6fusion15FusionCallbacksIS1M_NS1P_17LinearCombinationISI_fSI_fLNS_15FloatRoundStyleE2EEESH_S1O_JEEENS4_5SM1004TMEM4LOAD26SM100_TMEM_LOAD_16dp32b32xES1G_NS15_INS16_ILi2ELi4ELi3EEES19_NSW_INS5_IJS1A_SF_EEENS5_IJSF_SB_EEEEEEENS4_39AutoVectorizingCopyWithAssumedAlignmentILi128EEENS4_14SM90_TMA_STOREES23_S25_S25_EEEvvEEEEvNT_6ParamsE) ;  /* 0xffffff5802cc7950 */ /* 0x000fea0003c3ffff */
.L_x_285:
[----:B------:R-:W-:-:S00]  /*a4d0*/  BRA `(.L_x_285) ;  /* 0xfffffffc00fc7947 */ /* 0x000fc0000383ffff */
[----:B------:R-:W-:-:S00]  /*a4e0*/  NOP ;  /* 0x0000000000007918 */ /* 0x000fc00000000000 */
        /* <DEDUP_REMOVED lines=9> */
.L_x_286:


//--------------------- .nv.global.init           --------------------------
	.section	.nv.global.init,"aw",@progbits
.nv.global.init:
	.type		$str$27,@object
	.size		$str$27,($str$28 - $str$27)
$str$27:
        /*0000*/ 	.byte	0x28, 0x61, 0x64, 0x64, 0x72, 0x65, 0x73, 0x73, 0x20, 0x26, 0x20, 0x6d, 0x61, 0x73, 0x6b, 0x29
        /*0010*/ 	.byte	0x20, 0x3d, 0x3d, 0x20, 0x30, 0x00
	.type		$str$28,@object
	.size		$str$28,($str$26 - $str$28)
$str$28:
        /*0016*/ 	.byte	0x2f, 0x74, 0x6d, 0x70, 0x2f, 0x63, 0x75, 0x74, 0x6c, 0x61, 0x73, 0x73, 0x5f, 0x73, 0x77, 0x65
        /*0026*/ 	.byte	0x65, 0x70, 0x5f, 0x73, 0x72, 0x63, 0x2f, 0x69, 0x6e, 0x63, 0x6c, 0x75, 0x64, 0x65, 0x2f, 0x63
        /*0036*/ 	.byte	0x75, 0x74, 0x65, 0x2f, 0x70, 0x6f, 0x69, 0x6e, 0x74, 0x65, 0x72, 0x5f, 0x66, 0x6c, 0x61, 0x67
        /*0046*/ 	.byte	0x67, 0x65, 0x64, 0x2e, 0x68, 0x70, 0x70, 0x00
	.type		$str$26,@object
	.size		$str$26,($str$25 - $str$26)
$str$26:
        /*004e*/ 	.byte	0x2f, 0x74, 0x6d, 0x70, 0x2f, 0x63, 0x75, 0x74, 0x6c, 0x61, 0x73, 0x73, 0x5f, 0x73, 0x77, 0x65
        /*005e*/ 	.byte	0x65, 0x70, 0x5f, 0x73, 0x72, 0x63, 0x2f, 0x69, 0x6e, 0x63, 0x6c, 0x75, 0x64, 0x65, 0x2f, 0x63
        /*006e*/ 	.byte	0x75, 0x74, 0x65, 0x2f, 0x61, 0x74, 0x6f, 0x6d, 0x2f, 0x63, 0x6f, 0x70, 0x79, 0x5f, 0x74, 0x72
        /*007e*/ 	.byte	0x61, 0x69, 0x74, 0x73, 0x5f, 0x73, 0x6d, 0x31, 0x30, 0x30, 0x2e, 0x68, 0x70, 0x70, 0x00
	.type		$str$25,@object
	.size		$str$25,(__unnamed_1 - $str$25)
$str$25:
        /*008d*/ 	.byte	0x28, 0x28, 0x75, 0x69, 0x6e, 0x74, 0x33, 0x32, 0x5f, 0x74, 0x28, 0x74, 0x68, 0x72, 0x65, 0x61
        /*009d*/ 	.byte	0x64, 0x49, 0x64, 0x78, 0x2e, 0x78, 0x29, 0x20, 0x2f, 0x20, 0x33, 0x32, 0x29, 0x20, 0x25, 0x20
        /*00ad*/ 	.byte	0x34, 0x29, 0x20, 0x3d, 0x3d, 0x20, 0x28, 0x28, 0x28, 0x74, 0x6d, 0x65, 0x6d, 0x5f, 0x61, 0x64
        /*00bd*/ 	.byte	0x64, 0x72, 0x20, 0x3e, 0x3e, 0x20, 0x31, 0x36, 0x29, 0x20, 0x2f, 0x20, 0x33, 0x32, 0x29, 0x20
        /*00cd*/ 	.byte	0x25, 0x20, 0x34, 0x29, 0x00
	.type		__unnamed_1,@object
	.size		__unnamed_1,(__unnamed_2 - __unnamed_1)
__unnamed_1:
        /*00d2*/ 	.byte	0x61, 0x75, 0x74, 0x6f, 0x20, 0x63, 0x75, 0x74, 0x65, 0x3a, 0x3a, 0x61, 0x73, 0x5f, 0x70, 0x6f
        /* <DEDUP_REMOVED lines=24> */
        /*0262*/ 	.byte	0x3c, 0x34, 0x30, 0x39, 0x36, 0x3e, 0x3e, 0x3e, 0x3e, 0x5d, 0x00
	.type		__unnamed_2,@object
	.size		__unnamed_2,(.L_2 - __unnamed_2)
__unnamed_2:
        /* <DEDUP_REMOVED lines=40> */
        /*04ed*/ 	.byte	0x74, 0x65, 0x3a, 0x3a, 0x43, 0x3c, 0x30, 0x3e, 0x3e, 0x3e, 0x3e, 0x5d, 0x00
.L_2:


//--------------------- .nv.shared._ZN7cutlass13device_kernelINS_4gemm6kernel13GemmUniversalIN4cute5tupleIJiiiiEEENS1_10collective13CollectiveMmaINS1_35MainloopSm100TmaUmmaWarpSpecializedILi54ELi2ELi4ENS5_IJNS4_1CILi1EEENSA_ILi2EEESB_EEEEENS5_IJNSA_ILi64EEESF_NSA_ILi32EEEEEENS_12float_e5m2_tENS5_IJlSB_lEEESI_SJ_NS4_8TiledMMAINS4_8MMA_AtomIJNS4_10MMA_TraitsINS4_19SM100_MMA_F8F6F4_SSEJSI_SI_fSF_SF_NS4_17integral_constantINS4_4UMMA5MajorELSQ_0EEESR_NSO_INSP_7ScaleInELSS_0EEEST_EEEEEENS4_6LayoutINS5_IJSB_SB_SB_EEENS5_IJNSA_ILi0EEESY_SY_EEEEENS5_IJNS4_10UnderscoreES11_S11_EEEEENS4_23SM90_TMA_LOAD_MULTICASTENS4_14ComposedLayoutINS4_7SwizzleILi1ELi4ELi3EEENS4_18smem_ptr_flag_bitsILi8EEENSW_INS5_IJNSA_ILi8EEESG_EEENS5_IJSG_SB_EEEEEEEvNS4_8identityENS4_13SM90_TMA_LOADES1E_vS1F_EENS_8epilogue10collective18CollectiveEpilogueINS1I_23Sm100TmaWarpSpecializedILi1ELi1ELi32ELb0ELb0EEEJSH_NS5_IJNSW_ISF_SB_EES1N_EEESI_SJ_SI_SJ_NS1I_6fusion15FusionCallbacksIS1M_NS1P_17LinearCombinationISI_fSI_fLNS_15FloatRoundStyleE2EEESH_S1O_JEEENS4_5SM1004TMEM4LOAD26SM100_TMEM_LOAD_16dp32b32xES1G_NS15_INS16_ILi2ELi4ELi3EEES19_NSW_INS5_IJS1A_SF_EEENS5_IJSF_SB_EEEEEEENS4_39AutoVectorizingCopyWithAssumedAlignmentILi128EEENS4_14SM90_TMA_STOREES23_S25_S25_EEEvvEEEEvNT_6ParamsE --------------------------
	.section	.nv.shared._ZN7cutlass13device_kernelINS_4gemm6kernel13GemmUniversalIN4cute5tupleIJiiiiEEENS1_10collective13CollectiveMmaINS1_35MainloopSm100TmaUmmaWarpSpecializedILi54ELi2ELi4ENS5_IJNS4_1CILi1EEENSA_ILi2EEESB_EEEEENS5_IJNSA_ILi64EEESF_NSA_ILi32EEEEEENS_12float_e5m2_tENS5_IJlSB_lEEESI_SJ_NS4_8TiledMMAINS4_8MMA_AtomIJNS4_10MMA_TraitsINS4_19SM100_MMA_F8F6F4_SSEJSI_SI_fSF_SF_NS4_17integral_constantINS4_4UMMA5MajorELSQ_0EEESR_NSO_INSP_7ScaleInELSS_0EEEST_EEEEEENS4_6LayoutINS5_IJSB_SB_SB_EEENS5_IJNSA_ILi0EEESY_SY_EEEEENS5_IJNS4_10UnderscoreES11_S11_EEEEENS4_23SM90_TMA_LOAD_MULTICASTENS4_14ComposedLayoutINS4_7SwizzleILi1ELi4ELi3EEENS4_18smem_ptr_flag_bitsILi8EEENSW_INS5_IJNSA_ILi8EEESG_EEENS5_IJSG_SB_EEEEEEEvNS4_8identityENS4_13SM90_TMA_LOADES1E_vS1F_EENS_8epilogue10collective18CollectiveEpilogueINS1I_23Sm100TmaWarpSpecializedILi1ELi1ELi32ELb0ELb0EEEJSH_NS5_IJNSW_ISF_SB_EES1N_EEESI_SJ_SI_SJ_NS1I_6fusion15FusionCallbacksIS1M_NS1P_17LinearCombinationISI_fSI_fLNS_15FloatRoundStyleE2EEESH_S1O_JEEENS4_5SM1004TMEM4LOAD26SM100_TMEM_LOAD_16dp32b32xES1G_NS15_INS16_ILi2ELi4ELi3EEES19_NSW_INS5_IJS1A_SF_EEENS5_IJSF_SB_EEEEEEENS4_39AutoVectorizingCopyWithAssumedAlignmentILi128EEENS4_14SM90_TMA_STOREES23_S25_S25_EEEvvEEEEvNT_6ParamsE,"aw",@nobits
	.sectionflags	@""
	.align	16
	.zero		1024


//--------------------- .nv.shared.reserved.0     --------------------------
	.section	.nv.shared.reserved.0,"aw",@nobits
	.weak		__nv_reservedSMEM_offset_0_alias
	.size		__nv_reservedSMEM_offset_0_alias, 0, 64
	.other		__nv_reservedSMEM_offset_0_alias,@"STO_CUDA_RESERVED_SHARED STV_DEFAULT"
__nv_reservedSMEM_offset_0_alias:
	.zero		0
.nv.shared.reserved.0:
	.zero		64
	.weak		__nv_reservedSMEM_tcgen05_partition
	.type		__nv_reservedSMEM_tcgen05_partition,@object
	.size		__nv_reservedSMEM_tcgen05_partition,(.L_0 - __nv_reservedSMEM_tcgen05_partition)
__nv_reservedSMEM_tcgen05_partition:
	.zero		32
.L_0:


//--------------------- .nv.global                --------------------------
	.section	.nv.global,"aw",@nobits
.nv.global:
	.type		_ZN40_INTERNAL_49b03ec8_4_k_cu_4684374f_337314cute1_E,@object
	.size		_ZN40_INTERNAL_49b03ec8_4_k_cu_4684374f_337314cute1_E,(_ZN40_INTERNAL_49b03ec8_4_k_cu_4684374f_337314cuda3std3__45__cpo6cbeginE - _ZN40_INTERNAL_49b03ec8_4_k_cu_4684374f_337314cute1_E)
_ZN40_INTERNAL_49b03ec8_4_k_cu_4684374f_337314cute1_E:
	.zero		1
	.type		_ZN40_INTERNAL_49b03ec8_4_k_cu_4684374f_337314cuda3std3__45__cpo6cbeginE,@object
	.size		_ZN40_INTERNAL_49b03ec8_4_k_cu_4684374f_337314cuda3std3__45__cpo6cbeginE,(_ZN40_INTERNAL_49b03ec8_4_k_cu_4684374f_337314cuda3std3__48in_placeE - _ZN40_INTERNAL_49b03ec8_4_k_cu_4684374f_337314cuda3std3__45__cpo6cbeginE)
_ZN40_INTERNAL_49b03ec8_4_k_cu_4684374f_337314cuda3std3__45__cpo6cbeginE:
	.zero		1
	.type		_ZN40_INTERNAL_49b03ec8_4_k_cu_4684374f_337314cuda3std3__48in_placeE,@object
	.size		_ZN40_INTERNAL_49b03ec8_4_k_cu_4684374f_337314cuda3std3__48in_placeE,(_ZN40_INTERNAL_49b03ec8_4_k_cu_4684374f_337314cuda3std6ranges3__45__cpo9iter_moveE - _ZN40_INTERNAL_49b03ec8_4_k_cu_4684374f_337314cuda3std3__48in_placeE)
_ZN40_INTERNAL_49b03ec8_4_k_cu_4684374f_337314cuda3std3__48in_placeE:
	.zero		1
	.type		_ZN40_INTERNAL_49b03ec8_4_k_cu_4684374f_337314cuda3std6ranges3__45__cpo9iter_moveE,@object
	.size		_ZN40_INTERNAL_49b03ec8_4_k_cu_4684374f_337314cuda3std6ranges3__45__cpo9iter_moveE,(_ZN40_INTERNAL_49b03ec8_4_k_cu_4684374f_337314cuda3std3__45__cpo5beginE - _ZN40_INTERNAL_49b03ec8_4_k_cu_4684374f_337314cuda3std6ranges3__45__cpo9iter_moveE)
_ZN40_INTERNAL_49b03ec8_4_k_cu_4684374f_337314cuda3std6ranges3__45__cpo9iter_moveE:
	.zero		1
	.type		_ZN40_INTERNAL_49b03ec8_4_k_cu_4684374f_337314cuda3std3__45__cpo5beginE,@object
	.size		_ZN40_INTERNAL_49b03ec8_4_k_cu_4684374f_337314cuda3std3__45__cpo5beginE,(_ZN40_INTERNAL_49b03ec8_4_k_cu_4684374f_337314cuda3std3__442_GLOBAL__N__49b03ec8_4_k_cu_4684374f_337316ignoreE - _ZN40_INTERNAL_49b03ec8_4_k_cu_4684374f_337314cuda3std3__45__cpo5beginE)
_ZN40_INTERNAL_49b03ec8_4_k_cu_4684374f_337314cuda3std3__45__cpo5beginE:
	.zero		1
	.type		_ZN40_INTERNAL_49b03ec8_4_k_cu_4684374f_337314cuda3std3__442_GLOBAL__N__49b03ec8_4_k_cu_4684374f_337316ignoreE,@object
	.size		_ZN40_INTERNAL_49b03ec8_4_k_cu_4684374f_337314cuda3std3__442_GLOBAL__N__49b03ec8_4_k_cu_4684374f_337316ignoreE,(_ZN40_INTERNAL_49b03ec8_4_k_cu_4684374f_337314cute7productE - _ZN40_INTERNAL_49b03ec8_4_k_cu_4684374f_337314cuda3std3__442_GLOBAL__N__49b03ec8_4_k_cu_4684374f_337316ignoreE)
_ZN40_INTERNAL_49b03ec8_4_k_cu_4684374f_337314cuda3std3__442_GLOBAL__N__49b03ec8_4_k_cu_4684374f_337316ignoreE:
	.zero		1
	.type		_ZN40_INTERNAL_49b03ec8_4_k_cu_4684374f_337314cute7productE,@object
	.size		_ZN40_INTERNAL_49b03ec8_4_k_cu_4684374f_337314cute7productE,(_ZN40_INTERNAL_49b03ec8_4_k_cu_4684374f_337314cuda3std3__45__cpo3endE - _ZN40_INTERNAL_49b03ec8_4_k_cu_4684374f_337314cute7productE)
_ZN40_INTERNAL_49b03ec8_4_k_cu_4684374f_337314cute7productE:
	.zero		1
	.type		_ZN40_INTERNAL_49b03ec8_4_k_cu_4684374f_337314cuda3std3__45__cpo3endE,@object
	.size		_ZN40_INTERNAL_49b03ec8_4_k_cu_4684374f_337314cuda3std3__45__cpo3endE,(_ZN40_INTERNAL_49b03ec8_4_k_cu_4684374f_337314cuda3std3__419piecewise_constructE - _ZN40_INTERNAL_49b03ec8_4_k_cu_4684374f_337314cuda3std3__45__cpo3endE)
_ZN40_INTERNAL_49b03ec8_4_k_cu_4684374f_337314cuda3std3__45__cpo3endE:
	.zero		1
	.type		_ZN40_INTERNAL_49b03ec8_4_k_cu_4684374f_337314cuda3std3__419piecewise_constructE,@object
	.size		_ZN40_INTERNAL_49b03ec8_4_k_cu_4684374f_337314cuda3std3__419piecewise_constructE,(_ZN40_INTERNAL_49b03ec8_4_k_cu_4684374f_337314cuda3std3__45__cpo4cendE - _ZN40_INTERNAL_49b03ec8_4_k_cu_4684374f_337314cuda3std3__419piecewise_constructE)
_ZN40_INTERNAL_49b03ec8_4_k_cu_4684374f_337314cuda3std3__419piecewise_constructE:
	.zero		1
	.type		_ZN40_INTERNAL_49b03ec8_4_k_cu_4684374f_337314cuda3std3__45__cpo4cendE,@object
	.size		_ZN40_INTERNAL_49b03ec8_4_k_cu_4684374f_337314cuda3std3__45__cpo4cendE,(_ZN40_INTERNAL_49b03ec8_4_k_cu_4684374f_337314cuda3std6ranges3__45__cpo4swapE - _ZN40_INTERNAL_49b03ec8_4_k_cu_4684374f_337314cuda3std3__45__cpo4cendE)
_ZN40_INTERNAL_49b03ec8_4_k_cu_4684374f_337314cuda3std3__45__cpo4cendE:
	.zero		1
	.type		_ZN40_INTERNAL_49b03ec8_4_k_cu_4684374f_337314cuda3std6ranges3__45__cpo4swapE,@object
	.size		_ZN40_INTERNAL_49b03ec8_4_k_cu_4684374f_337314cuda3std6ranges3__45__cpo4swapE,(.L_10 - _ZN40_INTERNAL_49b03ec8_4_k_cu_4684374f_337314cuda3std6ranges3__45__cpo4swapE)
_ZN40_INTERNAL_49b03ec8_4_k_cu_4684374f_337314cuda3std6ranges3__45__cpo4swapE:
	.zero		1
.L_10:


//--------------------- .nv.constant0._ZN7cutlass13device_kernelINS_4gemm6kernel13GemmUniversalIN4cute5tupleIJiiiiEEENS1_10collective13CollectiveMmaINS1_35MainloopSm100TmaUmmaWarpSpecializedILi54ELi2ELi4ENS5_IJNS4_1CILi1EEENSA_ILi2EEESB_EEEEENS5_IJNSA_ILi64EEESF_NSA_ILi32EEEEEENS_12float_e5m2_tENS5_IJlSB_lEEESI_SJ_NS4_8TiledMMAINS4_8MMA_AtomIJNS4_10MMA_TraitsINS4_19SM100_MMA_F8F6F4_SSEJSI_SI_fSF_SF_NS4_17integral_constantINS4_4UMMA5MajorELSQ_0EEESR_NSO_INSP_7ScaleInELSS_0EEEST_EEEEEENS4_6LayoutINS5_IJSB_SB_SB_EEENS5_IJNSA_ILi0EEESY_SY_EEEEENS5_IJNS4_10UnderscoreES11_S11_EEEEENS4_23SM90_TMA_LOAD_MULTICASTENS4_14ComposedLayoutINS4_7SwizzleILi1ELi4ELi3EEENS4_18smem_ptr_flag_bitsILi8EEENSW_INS5_IJNSA_ILi8EEESG_EEENS5_IJSG_SB_EEEEEEEvNS4_8identityENS4_13SM90_TMA_LOADES1E_vS1F_EENS_8epilogue10collective18CollectiveEpilogueINS1I_23Sm100TmaWarpSpecializedILi1ELi1ELi32ELb0ELb0EEEJSH_NS5_IJNSW_ISF_SB_EES1N_EEESI_SJ_SI_SJ_NS1I_6fusion15FusionCallbacksIS1M_NS1P_17LinearCombinationISI_fSI_fLNS_15FloatRoundStyleE2EEESH_S1O_JEEENS4_5SM1004TMEM4LOAD26SM100_TMEM_LOAD_16dp32b32xES1G_NS15_INS16_ILi2ELi4ELi3EEES19_NSW_INS5_IJS1A_SF_EEENS5_IJSF_SB_EEEEEEENS4_39AutoVectorizingCopyWithAssumedAlignmentILi128EEENS4_14SM90_TMA_STOREES23_S25_S25_EEEvvEEEEvNT_6ParamsE --------------------------
	.section	.nv.constant0._ZN7cutlass13device_kernelINS_4gemm6kernel13GemmUniversalIN4cute5tupleIJiiiiEEENS1_10collective13CollectiveMmaINS1_35MainloopSm100TmaUmmaWarpSpecializedILi54ELi2ELi4ENS5_IJNS4_1CILi1EEENSA_ILi2EEESB_EEEEENS5_IJNSA_ILi64EEESF_NSA_ILi32EEEEEENS_12float_e5m2_tENS5_IJlSB_lEEESI_SJ_NS4_8TiledMMAINS4_8MMA_AtomIJNS4_10MMA_TraitsINS4_19SM100_MMA_F8F6F4_SSEJSI_SI_fSF_SF_NS4_17integral_constantINS4_4UMMA5MajorELSQ_0EEESR_NSO_INSP_7ScaleInELSS_0EEEST_EEEEEENS4_6LayoutINS5_IJSB_SB_SB_EEENS5_IJNSA_ILi0EEESY_SY_EEEEENS5_IJNS4_10UnderscoreES11_S11_EEEEENS4_23SM90_TMA_LOAD_MULTICASTENS4_14ComposedLayoutINS4_7SwizzleILi1ELi4ELi3EEENS4_18smem_ptr_flag_bitsILi8EEENSW_INS5_IJNSA_ILi8EEESG_EEENS5_IJSG_SB_EEEEEEEvNS4_8identityENS4_13SM90_TMA_LOADES1E_vS1F_EENS_8epilogue10collective18CollectiveEpilogueINS1I_23Sm100TmaWarpSpecializedILi1ELi1ELi32ELb0ELb0EEEJSH_NS5_IJNSW_ISF_SB_EES1N_EEESI_SJ_SI_SJ_NS1I_6fusion15FusionCallbacksIS1M_NS1P_17LinearCombinationISI_fSI_fLNS_15FloatRoundStyleE2EEESH_S1O_JEEENS4_5SM1004TMEM4LOAD26SM100_TMEM_LOAD_16dp32b32xES1G_NS15_INS16_ILi2ELi4ELi3EEES19_NSW_INS5_IJS1A_SF_EEENS5_IJSF_SB_EEEEEEENS4_39AutoVectorizingCopyWithAssumedAlignmentILi128EEENS4_14SM90_TMA_STOREES23_S25_S25_EEEvvEEEEvNT_6ParamsE,"a",@progbits
	.sectionflags	@""
	.align	4
.nv.constant0._ZN7cutlass13device_kernelINS_4gemm6kernel13GemmUniversalIN4cute5tupleIJiiiiEEENS1_10collective13CollectiveMmaINS1_35MainloopSm100TmaUmmaWarpSpecializedILi54ELi2ELi4ENS5_IJNS4_1CILi1EEENSA_ILi2EEESB_EEEEENS5_IJNSA_ILi64EEESF_NSA_ILi32EEEEEENS_12float_e5m2_tENS5_IJlSB_lEEESI_SJ_NS4_8TiledMMAINS4_8MMA_AtomIJNS4_10MMA_TraitsINS4_19SM100_MMA_F8F6F4_SSEJSI_SI_fSF_SF_NS4_17integral_constantINS4_4UMMA5MajorELSQ_0EEESR_NSO_INSP_7ScaleInELSS_0EEEST_EEEEEENS4_6LayoutINS5_IJSB_SB_SB_EEENS5_IJNSA_ILi0EEESY_SY_EEEEENS5_IJNS4_10UnderscoreES11_S11_EEEEENS4_23SM90_TMA_LOAD_MULTICASTENS4_14ComposedLayoutINS4_7SwizzleILi1ELi4ELi3EEENS4_18smem_ptr_flag_bitsILi8EEENSW_INS5_IJNSA_ILi8EEESG_EEENS5_IJSG_SB_EEEEEEEvNS4_8identityENS4_13SM90_TMA_LOADES1E_vS1F_EENS_8epilogue10collective18CollectiveEpilogueINS1I_23Sm100TmaWarpSpecializedILi1ELi1ELi32ELb0ELb0EEEJSH_NS5_IJNSW_ISF_SB_EES1N_EEESI_SJ_SI_SJ_NS1I_6fusion15FusionCallbacksIS1M_NS1P_17LinearCombinationISI_fSI_fLNS_15FloatRoundStyleE2EEESH_S1O_JEEENS4_5SM1004TMEM4LOAD26SM100_TMEM_LOAD_16dp32b32xES1G_NS15_INS16_ILi2ELi4ELi3EEES19_NSW_INS5_IJS1A_SF_EEENS5_IJSF_SB_EEEEEEENS4_39AutoVectorizingCopyWithAssumedAlignmentILi128EEENS4_14SM90_TMA_STOREES23_S25_S25_EEEvvEEEEvNT_6ParamsE:
	.zero		2944


//--------------------- SYMBOLS --------------------------

	.type		.nv.reservedSmem.offset0,@object
	.size		.nv.reservedSmem.offset0,0x4
	.type		.nv.reservedSmem.cap,@object
	.size		.nv.reservedSmem.cap,0x4
	.type		__assertfail,@function
